//
// Generated by NVIDIA NVVM Compiler
//
// Compiler Build ID: CL-36424714
// Cuda compilation tools, release 13.0, V13.0.88
// Based on NVVM 20.0.0
//

.version 9.0
.target sm_100
.address_size 64

	// .globl	_Z17gemm_kernel_naivePfS_S_iii
// _ZZ19gemm_kernel_sm_tilePfS_S_iiiE3s_A has been demoted
// _ZZ19gemm_kernel_sm_tilePfS_S_iiiE3s_B has been demoted

.visible .entry _Z17gemm_kernel_naivePfS_S_iii(
	.param .u64 .ptr .align 1 _Z17gemm_kernel_naivePfS_S_iii_param_0,
	.param .u64 .ptr .align 1 _Z17gemm_kernel_naivePfS_S_iii_param_1,
	.param .u64 .ptr .align 1 _Z17gemm_kernel_naivePfS_S_iii_param_2,
	.param .u32 _Z17gemm_kernel_naivePfS_S_iii_param_3,
	.param .u32 _Z17gemm_kernel_naivePfS_S_iii_param_4,
	.param .u32 _Z17gemm_kernel_naivePfS_S_iii_param_5
)
{
	.reg .pred 	%p<13>;
	.reg .b32 	%r<41>;
	.reg .b32 	%f<68>;
	.reg .b64 	%rd<53>;

	ld.param.u64 	%rd7, [_Z17gemm_kernel_naivePfS_S_iii_param_0];
	ld.param.u64 	%rd8, [_Z17gemm_kernel_naivePfS_S_iii_param_1];
	ld.param.u64 	%rd6, [_Z17gemm_kernel_naivePfS_S_iii_param_2];
	ld.param.u32 	%r20, [_Z17gemm_kernel_naivePfS_S_iii_param_3];
	ld.param.u32 	%r18, [_Z17gemm_kernel_naivePfS_S_iii_param_4];
	ld.param.u32 	%r19, [_Z17gemm_kernel_naivePfS_S_iii_param_5];
	cvta.to.global.u64 	%rd1, %rd8;
	cvta.to.global.u64 	%rd2, %rd7;
	mov.u32 	%r21, %ctaid.y;
	mov.u32 	%r22, %ntid.y;
	mov.u32 	%r23, %tid.y;
	mad.lo.s32 	%r1, %r21, %r22, %r23;
	mov.u32 	%r24, %ctaid.x;
	mov.u32 	%r25, %ntid.x;
	mov.u32 	%r26, %tid.x;
	mad.lo.s32 	%r2, %r24, %r25, %r26;
	setp.ge.s32 	%p1, %r1, %r20;
	setp.ge.s32 	%p2, %r2, %r18;
	or.pred  	%p3, %p1, %p2;
	@%p3 bra 	$L__BB0_14;
	setp.lt.s32 	%p4, %r19, 1;
	mov.f32 	%f67, 0f00000000;
	@%p4 bra 	$L__BB0_13;
	mul.lo.s32 	%r3, %r19, %r1;
	and.b32  	%r4, %r19, 7;
	setp.lt.u32 	%p5, %r19, 8;
	mov.f32 	%f67, 0f00000000;
	mov.b32 	%r39, 0;
	@%p5 bra 	$L__BB0_5;
	and.b32  	%r39, %r19, 2147483640;
	neg.s32 	%r37, %r39;
	shl.b32 	%r7, %r18, 3;
	mul.wide.u32 	%rd9, %r3, 4;
	add.s64 	%rd10, %rd9, %rd2;
	add.s64 	%rd52, %rd10, 16;
	mov.f32 	%f67, 0f00000000;
	mul.wide.s32 	%rd13, %r18, 4;
	mov.u32 	%r36, %r2;
$L__BB0_4:
	.pragma "nounroll";
	ld.global.f32 	%f17, [%rd52+-16];
	mul.wide.s32 	%rd11, %r36, 4;
	add.s64 	%rd12, %rd1, %rd11;
	ld.global.f32 	%f18, [%rd12];
	fma.rn.f32 	%f19, %f17, %f18, %f67;
	ld.global.f32 	%f20, [%rd52+-12];
	add.s64 	%rd14, %rd12, %rd13;
	ld.global.f32 	%f21, [%rd14];
	fma.rn.f32 	%f22, %f20, %f21, %f19;
	ld.global.f32 	%f23, [%rd52+-8];
	add.s64 	%rd15, %rd14, %rd13;
	ld.global.f32 	%f24, [%rd15];
	fma.rn.f32 	%f25, %f23, %f24, %f22;
	ld.global.f32 	%f26, [%rd52+-4];
	add.s64 	%rd16, %rd15, %rd13;
	ld.global.f32 	%f27, [%rd16];
	fma.rn.f32 	%f28, %f26, %f27, %f25;
	ld.global.f32 	%f29, [%rd52];
	add.s64 	%rd17, %rd16, %rd13;
	ld.global.f32 	%f30, [%rd17];
	fma.rn.f32 	%f31, %f29, %f30, %f28;
	ld.global.f32 	%f32, [%rd52+4];
	add.s64 	%rd18, %rd17, %rd13;
	ld.global.f32 	%f33, [%rd18];
	fma.rn.f32 	%f34, %f32, %f33, %f31;
	ld.global.f32 	%f35, [%rd52+8];
	add.s64 	%rd19, %rd18, %rd13;
	ld.global.f32 	%f36, [%rd19];
	fma.rn.f32 	%f37, %f35, %f36, %f34;
	ld.global.f32 	%f38, [%rd52+12];
	add.s64 	%rd20, %rd19, %rd13;
	ld.global.f32 	%f39, [%rd20];
	fma.rn.f32 	%f67, %f38, %f39, %f37;
	add.s32 	%r37, %r37, 8;
	add.s32 	%r36, %r36, %r7;
	add.s64 	%rd52, %rd52, 32;
	setp.ne.s32 	%p6, %r37, 0;
	@%p6 bra 	$L__BB0_4;
$L__BB0_5:
	setp.eq.s32 	%p7, %r4, 0;
	@%p7 bra 	$L__BB0_13;
	and.b32  	%r13, %r19, 3;
	setp.lt.u32 	%p8, %r4, 4;
	@%p8 bra 	$L__BB0_8;
	add.s32 	%r28, %r39, %r3;
	mul.wide.u32 	%rd21, %r28, 4;
	add.s64 	%rd22, %rd2, %rd21;
	ld.global.f32 	%f41, [%rd22];
	mad.lo.s32 	%r29, %r39, %r18, %r2;
	mul.wide.s32 	%rd23, %r29, 4;
	add.s64 	%rd24, %rd1, %rd23;
	ld.global.f32 	%f42, [%rd24];
	fma.rn.f32 	%f43, %f41, %f42, %f67;
	cvt.u64.u32 	%rd25, %r3;
	cvt.u64.u32 	%rd26, %r39;
	add.s64 	%rd27, %rd26, %rd25;
	shl.b64 	%rd28, %rd27, 2;
	add.s64 	%rd29, %rd2, %rd28;
	ld.global.f32 	%f44, [%rd29+4];
	mul.wide.s32 	%rd30, %r18, 4;
	add.s64 	%rd31, %rd24, %rd30;
	ld.global.f32 	%f45, [%rd31];
	fma.rn.f32 	%f46, %f44, %f45, %f43;
	ld.global.f32 	%f47, [%rd29+8];
	add.s64 	%rd32, %rd31, %rd30;
	ld.global.f32 	%f48, [%rd32];
	fma.rn.f32 	%f49, %f47, %f48, %f46;
	ld.global.f32 	%f50, [%rd29+12];
	add.s64 	%rd33, %rd32, %rd30;
	ld.global.f32 	%f51, [%rd33];
	fma.rn.f32 	%f67, %f50, %f51, %f49;
	add.s32 	%r39, %r39, 4;
$L__BB0_8:
	setp.eq.s32 	%p9, %r13, 0;
	@%p9 bra 	$L__BB0_13;
	setp.eq.s32 	%p10, %r13, 1;
	@%p10 bra 	$L__BB0_11;
	add.s32 	%r30, %r39, %r3;
	mul.wide.u32 	%rd34, %r30, 4;
	add.s64 	%rd35, %rd2, %rd34;
	ld.global.f32 	%f53, [%rd35];
	mad.lo.s32 	%r31, %r39, %r18, %r2;
	mul.wide.s32 	%rd36, %r31, 4;
	add.s64 	%rd37, %rd1, %rd36;
	ld.global.f32 	%f54, [%rd37];
	fma.rn.f32 	%f55, %f53, %f54, %f67;
	cvt.u64.u32 	%rd38, %r3;
	cvt.u64.u32 	%rd39, %r39;
	add.s64 	%rd40, %rd39, %rd38;
	shl.b64 	%rd41, %rd40, 2;
	add.s64 	%rd42, %rd2, %rd41;
	ld.global.f32 	%f56, [%rd42+4];
	mul.wide.s32 	%rd43, %r18, 4;
	add.s64 	%rd44, %rd37, %rd43;
	ld.global.f32 	%f57, [%rd44];
	fma.rn.f32 	%f67, %f56, %f57, %f55;
	add.s32 	%r39, %r39, 2;
$L__BB0_11:
	and.b32  	%r32, %r19, 1;
	setp.eq.b32 	%p11, %r32, 1;
	not.pred 	%p12, %p11;
	@%p12 bra 	$L__BB0_13;
	add.s32 	%r33, %r39, %r3;
	mul.wide.u32 	%rd45, %r33, 4;
	add.s64 	%rd46, %rd2, %rd45;
	ld.global.f32 	%f58, [%rd46];
	mad.lo.s32 	%r34, %r39, %r18, %r2;
	mul.wide.s32 	%rd47, %r34, 4;
	add.s64 	%rd48, %rd1, %rd47;
	ld.global.f32 	%f59, [%rd48];
	fma.rn.f32 	%f67, %f58, %f59, %f67;
$L__BB0_13:
	mad.lo.s32 	%r35, %r18, %r1, %r2;
	cvta.to.global.u64 	%rd49, %rd6;
	mul.wide.s32 	%rd50, %r35, 4;
	add.s64 	%rd51, %rd49, %rd50;
	st.global.f32 	[%rd51], %f67;
$L__BB0_14:
	ret;

}
	// .globl	_Z20gemm_kernel_reg_tilePfS_S_iii
.visible .entry _Z20gemm_kernel_reg_tilePfS_S_iii(
	.param .u64 .ptr .align 1 _Z20gemm_kernel_reg_tilePfS_S_iii_param_0,
	.param .u64 .ptr .align 1 _Z20gemm_kernel_reg_tilePfS_S_iii_param_1,
	.param .u64 .ptr .align 1 _Z20gemm_kernel_reg_tilePfS_S_iii_param_2,
	.param .u32 _Z20gemm_kernel_reg_tilePfS_S_iii_param_3,
	.param .u32 _Z20gemm_kernel_reg_tilePfS_S_iii_param_4,
	.param .u32 _Z20gemm_kernel_reg_tilePfS_S_iii_param_5
)
{
	.reg .pred 	%p<6>;
	.reg .b32 	%r<57>;
	.reg .b32 	%f<172>;
	.reg .b64 	%rd<39>;

	ld.param.u64 	%rd4, [_Z20gemm_kernel_reg_tilePfS_S_iii_param_1];
	ld.param.u32 	%r24, [_Z20gemm_kernel_reg_tilePfS_S_iii_param_4];
	ld.param.u32 	%r25, [_Z20gemm_kernel_reg_tilePfS_S_iii_param_5];
	cvta.to.global.u64 	%rd1, %rd4;
	mov.u32 	%r26, %ctaid.y;
	mov.u32 	%r27, %ntid.y;
	mov.u32 	%r28, %tid.y;
	mad.lo.s32 	%r1, %r26, %r27, %r28;
	mov.u32 	%r29, %ctaid.x;
	mov.u32 	%r30, %ntid.x;
	mov.u32 	%r31, %tid.x;
	mad.lo.s32 	%r2, %r29, %r30, %r31;
	setp.lt.s32 	%p1, %r25, 1;
	mov.f32 	%f140, 0f00000000;
	mov.f32 	%f141, %f140;
	mov.f32 	%f142, %f140;
	mov.f32 	%f143, %f140;
	mov.f32 	%f144, %f140;
	mov.f32 	%f145, %f140;
	mov.f32 	%f146, %f140;
	mov.f32 	%f147, %f140;
	mov.f32 	%f148, %f140;
	mov.f32 	%f149, %f140;
	mov.f32 	%f150, %f140;
	mov.f32 	%f151, %f140;
	mov.f32 	%f152, %f140;
	mov.f32 	%f153, %f140;
	mov.f32 	%f154, %f140;
	mov.f32 	%f155, %f140;
	@%p1 bra 	$L__BB1_6;
	shl.b32 	%r3, %r1, 2;
	shl.b32 	%r50, %r2, 2;
	setp.eq.s32 	%p2, %r25, 1;
	mov.b32 	%r56, 0;
	mov.f32 	%f140, 0f00000000;
	@%p2 bra 	$L__BB1_4;
	mul.lo.s32 	%r51, %r3, %r25;
	and.b32  	%r33, %r25, 2147483646;
	neg.s32 	%r55, %r33;
	add.s32 	%r54, %r51, %r25;
	add.s32 	%r34, %r3, 2;
	mul.lo.s32 	%r53, %r25, %r34;
	add.s32 	%r35, %r3, 3;
	mul.lo.s32 	%r52, %r25, %r35;
	mov.f32 	%f140, 0f00000000;
	mul.wide.s32 	%rd16, %r24, 4;
	mov.f32 	%f141, %f140;
	mov.f32 	%f142, %f140;
	mov.f32 	%f143, %f140;
	mov.f32 	%f144, %f140;
	mov.f32 	%f145, %f140;
	mov.f32 	%f146, %f140;
	mov.f32 	%f147, %f140;
	mov.f32 	%f148, %f140;
	mov.f32 	%f149, %f140;
	mov.f32 	%f150, %f140;
	mov.f32 	%f151, %f140;
	mov.f32 	%f152, %f140;
	mov.f32 	%f153, %f140;
	mov.f32 	%f154, %f140;
	mov.f32 	%f155, %f140;
$L__BB1_3:
	ld.param.u64 	%rd36, [_Z20gemm_kernel_reg_tilePfS_S_iii_param_0];
	and.b32  	%r56, %r25, 2147483646;
	cvta.to.global.u64 	%rd5, %rd36;
	mul.wide.u32 	%rd6, %r51, 4;
	add.s64 	%rd7, %rd5, %rd6;
	ld.global.f32 	%f84, [%rd7];
	mul.wide.u32 	%rd8, %r54, 4;
	add.s64 	%rd9, %rd5, %rd8;
	ld.global.f32 	%f85, [%rd9];
	mul.wide.u32 	%rd10, %r53, 4;
	add.s64 	%rd11, %rd5, %rd10;
	ld.global.f32 	%f86, [%rd11];
	mul.wide.u32 	%rd12, %r52, 4;
	add.s64 	%rd13, %rd5, %rd12;
	ld.global.f32 	%f87, [%rd13];
	mul.wide.s32 	%rd14, %r50, 4;
	add.s64 	%rd15, %rd1, %rd14;
	ld.global.f32 	%f88, [%rd15];
	ld.global.f32 	%f89, [%rd15+4];
	ld.global.f32 	%f90, [%rd15+8];
	ld.global.f32 	%f91, [%rd15+12];
	fma.rn.f32 	%f92, %f84, %f88, %f155;
	fma.rn.f32 	%f93, %f84, %f89, %f154;
	fma.rn.f32 	%f94, %f84, %f90, %f153;
	fma.rn.f32 	%f95, %f84, %f91, %f152;
	fma.rn.f32 	%f96, %f85, %f88, %f151;
	fma.rn.f32 	%f97, %f85, %f89, %f150;
	fma.rn.f32 	%f98, %f85, %f90, %f149;
	fma.rn.f32 	%f99, %f85, %f91, %f148;
	fma.rn.f32 	%f100, %f86, %f88, %f147;
	fma.rn.f32 	%f101, %f86, %f89, %f146;
	fma.rn.f32 	%f102, %f86, %f90, %f145;
	fma.rn.f32 	%f103, %f86, %f91, %f144;
	fma.rn.f32 	%f104, %f87, %f88, %f143;
	fma.rn.f32 	%f105, %f87, %f89, %f142;
	fma.rn.f32 	%f106, %f87, %f90, %f141;
	fma.rn.f32 	%f107, %f87, %f91, %f140;
	ld.global.f32 	%f108, [%rd7+4];
	ld.global.f32 	%f109, [%rd9+4];
	ld.global.f32 	%f110, [%rd11+4];
	ld.global.f32 	%f111, [%rd13+4];
	add.s64 	%rd17, %rd15, %rd16;
	ld.global.f32 	%f112, [%rd17];
	ld.global.f32 	%f113, [%rd17+4];
	ld.global.f32 	%f114, [%rd17+8];
	ld.global.f32 	%f115, [%rd17+12];
	fma.rn.f32 	%f155, %f108, %f112, %f92;
	fma.rn.f32 	%f154, %f108, %f113, %f93;
	fma.rn.f32 	%f153, %f108, %f114, %f94;
	fma.rn.f32 	%f152, %f108, %f115, %f95;
	fma.rn.f32 	%f151, %f109, %f112, %f96;
	fma.rn.f32 	%f150, %f109, %f113, %f97;
	fma.rn.f32 	%f149, %f109, %f114, %f98;
	fma.rn.f32 	%f148, %f109, %f115, %f99;
	fma.rn.f32 	%f147, %f110, %f112, %f100;
	fma.rn.f32 	%f146, %f110, %f113, %f101;
	fma.rn.f32 	%f145, %f110, %f114, %f102;
	fma.rn.f32 	%f144, %f110, %f115, %f103;
	fma.rn.f32 	%f143, %f111, %f112, %f104;
	fma.rn.f32 	%f142, %f111, %f113, %f105;
	fma.rn.f32 	%f141, %f111, %f114, %f106;
	fma.rn.f32 	%f140, %f111, %f115, %f107;
	add.s32 	%r55, %r55, 2;
	add.s32 	%r54, %r54, 2;
	add.s32 	%r53, %r53, 2;
	add.s32 	%r52, %r52, 2;
	add.s32 	%r51, %r51, 2;
	shl.b32 	%r36, %r24, 1;
	add.s32 	%r50, %r50, %r36;
	setp.ne.s32 	%p3, %r55, 0;
	@%p3 bra 	$L__BB1_3;
$L__BB1_4:
	and.b32  	%r37, %r25, 1;
	setp.eq.b32 	%p4, %r37, 1;
	not.pred 	%p5, %p4;
	@%p5 bra 	$L__BB1_6;
	ld.param.u64 	%rd37, [_Z20gemm_kernel_reg_tilePfS_S_iii_param_0];
	mul.lo.s32 	%r38, %r1, %r25;
	shl.b32 	%r39, %r38, 2;
	add.s32 	%r40, %r39, %r56;
	cvta.to.global.u64 	%rd18, %rd37;
	mul.wide.u32 	%rd19, %r40, 4;
	add.s64 	%rd20, %rd18, %rd19;
	ld.global.f32 	%f116, [%rd20];
	add.s32 	%r41, %r40, %r25;
	mul.wide.u32 	%rd21, %r41, 4;
	add.s64 	%rd22, %rd18, %rd21;
	ld.global.f32 	%f117, [%rd22];
	add.s32 	%r42, %r41, %r25;
	mul.wide.u32 	%rd23, %r42, 4;
	add.s64 	%rd24, %rd18, %rd23;
	ld.global.f32 	%f118, [%rd24];
	add.s32 	%r43, %r42, %r25;
	mul.wide.u32 	%rd25, %r43, 4;
	add.s64 	%rd26, %rd18, %rd25;
	ld.global.f32 	%f119, [%rd26];
	shl.b32 	%r44, %r2, 2;
	mad.lo.s32 	%r45, %r56, %r24, %r44;
	mul.wide.s32 	%rd27, %r45, 4;
	add.s64 	%rd28, %rd1, %rd27;
	ld.global.f32 	%f120, [%rd28];
	ld.global.f32 	%f121, [%rd28+4];
	ld.global.f32 	%f122, [%rd28+8];
	ld.global.f32 	%f123, [%rd28+12];
	fma.rn.f32 	%f155, %f116, %f120, %f155;
	fma.rn.f32 	%f154, %f116, %f121, %f154;
	fma.rn.f32 	%f153, %f116, %f122, %f153;
	fma.rn.f32 	%f152, %f116, %f123, %f152;
	fma.rn.f32 	%f151, %f117, %f120, %f151;
	fma.rn.f32 	%f150, %f117, %f121, %f150;
	fma.rn.f32 	%f149, %f117, %f122, %f149;
	fma.rn.f32 	%f148, %f117, %f123, %f148;
	fma.rn.f32 	%f147, %f118, %f120, %f147;
	fma.rn.f32 	%f146, %f118, %f121, %f146;
	fma.rn.f32 	%f145, %f118, %f122, %f145;
	fma.rn.f32 	%f144, %f118, %f123, %f144;
	fma.rn.f32 	%f143, %f119, %f120, %f143;
	fma.rn.f32 	%f142, %f119, %f121, %f142;
	fma.rn.f32 	%f141, %f119, %f122, %f141;
	fma.rn.f32 	%f140, %f119, %f123, %f140;
$L__BB1_6:
	ld.param.u64 	%rd38, [_Z20gemm_kernel_reg_tilePfS_S_iii_param_2];
	cvta.to.global.u64 	%rd29, %rd38;
	shl.b32 	%r46, %r2, 2;
	mul.lo.s32 	%r47, %r1, %r24;
	shl.b32 	%r48, %r47, 2;
	add.s32 	%r49, %r48, %r46;
	mul.wide.s32 	%rd30, %r49, 4;
	add.s64 	%rd31, %rd29, %rd30;
	st.global.f32 	[%rd31], %f155;
	st.global.f32 	[%rd31+4], %f154;
	st.global.f32 	[%rd31+8], %f153;
	st.global.f32 	[%rd31+12], %f152;
	mul.wide.s32 	%rd32, %r24, 4;
	add.s64 	%rd33, %rd31, %rd32;
	st.global.f32 	[%rd33], %f151;
	st.global.f32 	[%rd33+4], %f150;
	st.global.f32 	[%rd33+8], %f149;
	st.global.f32 	[%rd33+12], %f148;
	add.s64 	%rd34, %rd33, %rd32;
	st.global.f32 	[%rd34], %f147;
	st.global.f32 	[%rd34+4], %f146;
	st.global.f32 	[%rd34+8], %f145;
	st.global.f32 	[%rd34+12], %f144;
	add.s64 	%rd35, %rd34, %rd32;
	st.global.f32 	[%rd35], %f143;
	st.global.f32 	[%rd35+4], %f142;
	st.global.f32 	[%rd35+8], %f141;
	st.global.f32 	[%rd35+12], %f140;
	ret;

}
	// .globl	_Z19gemm_kernel_sm_tilePfS_S_iii
.visible .entry _Z19gemm_kernel_sm_tilePfS_S_iii(
	.param .u64 .ptr .align 1 _Z19gemm_kernel_sm_tilePfS_S_iii_param_0,
	.param .u64 .ptr .align 1 _Z19gemm_kernel_sm_tilePfS_S_iii_param_1,
	.param .u64 .ptr .align 1 _Z19gemm_kernel_sm_tilePfS_S_iii_param_2,
	.param .u32 _Z19gemm_kernel_sm_tilePfS_S_iii_param_3,
	.param .u32 _Z19gemm_kernel_sm_tilePfS_S_iii_param_4,
	.param .u32 _Z19gemm_kernel_sm_tilePfS_S_iii_param_5
)
{
	.reg .pred 	%p<7>;
	.reg .b32 	%r<78>;
	.reg .b32 	%f<243>;
	.reg .b64 	%rd<29>;
	// demoted variable
	.shared .align 4 .b8 _ZZ19gemm_kernel_sm_tilePfS_S_iiiE3s_A[4096];
	// demoted variable
	.shared .align 4 .b8 _ZZ19gemm_kernel_sm_tilePfS_S_iiiE3s_B[4096];
	ld.param.u64 	%rd3, [_Z19gemm_kernel_sm_tilePfS_S_iii_param_0];
	ld.param.u64 	%rd4, [_Z19gemm_kernel_sm_tilePfS_S_iii_param_1];
	ld.param.u64 	%rd5, [_Z19gemm_kernel_sm_tilePfS_S_iii_param_2];
	ld.param.u32 	%r22, [_Z19gemm_kernel_sm_tilePfS_S_iii_param_4];
	ld.param.u32 	%r23, [_Z19gemm_kernel_sm_tilePfS_S_iii_param_5];
	mov.u32 	%r24, %ctaid.y;
	mov.u32 	%r25, %ntid.y;
	mov.u32 	%r1, %tid.y;
	mad.lo.s32 	%r2, %r24, %r25, %r1;
	mov.u32 	%r26, %ctaid.x;
	mov.u32 	%r3, %ntid.x;
	mov.u32 	%r4, %tid.x;
	mad.lo.s32 	%r5, %r26, %r3, %r4;
	setp.lt.s32 	%p1, %r23, 1;
	mov.f32 	%f211, 0f00000000;
	mov.f32 	%f212, %f211;
	mov.f32 	%f213, %f211;
	mov.f32 	%f214, %f211;
	mov.f32 	%f215, %f211;
	mov.f32 	%f216, %f211;
	mov.f32 	%f217, %f211;
	mov.f32 	%f218, %f211;
	mov.f32 	%f219, %f211;
	mov.f32 	%f220, %f211;
	mov.f32 	%f221, %f211;
	mov.f32 	%f222, %f211;
	mov.f32 	%f223, %f211;
	mov.f32 	%f224, %f211;
	mov.f32 	%f225, %f211;
	mov.f32 	%f226, %f211;
	@%p1 bra 	$L__BB2_8;
	cvta.to.global.u64 	%rd1, %rd3;
	cvta.to.global.u64 	%rd2, %rd4;
	shl.b32 	%r6, %r1, 2;
	shl.b32 	%r7, %r4, 2;
	mul.lo.s32 	%r28, %r2, %r23;
	shl.b32 	%r8, %r28, 2;
	and.b32  	%r9, %r3, 2046;
	shl.b32 	%r29, %r4, 4;
	mov.u32 	%r30, _ZZ19gemm_kernel_sm_tilePfS_S_iiiE3s_B;
	add.s32 	%r31, %r29, %r30;
	add.s32 	%r10, %r31, 256;
	mov.b32 	%r73, 0;
	mov.f32 	%f211, 0f00000000;
$L__BB2_2:
	setp.eq.s32 	%p2, %r3, 1;
	bar.sync 	0;
	add.s32 	%r33, %r73, %r4;
	add.s32 	%r34, %r33, %r8;
	mul.wide.u32 	%rd6, %r34, 4;
	add.s64 	%rd7, %rd1, %rd6;
	ld.global.f32 	%f115, [%rd7];
	shl.b32 	%r35, %r4, 2;
	mov.u32 	%r36, _ZZ19gemm_kernel_sm_tilePfS_S_iiiE3s_A;
	add.s32 	%r37, %r36, %r35;
	shl.b32 	%r38, %r6, 6;
	add.s32 	%r39, %r37, %r38;
	st.shared.f32 	[%r39], %f115;
	add.s32 	%r40, %r34, %r23;
	mul.wide.u32 	%rd8, %r40, 4;
	add.s64 	%rd9, %rd1, %rd8;
	ld.global.f32 	%f116, [%rd9];
	st.shared.f32 	[%r39+64], %f116;
	add.s32 	%r41, %r40, %r23;
	mul.wide.u32 	%rd10, %r41, 4;
	add.s64 	%rd11, %rd1, %rd10;
	ld.global.f32 	%f117, [%rd11];
	st.shared.f32 	[%r39+128], %f117;
	add.s32 	%r42, %r41, %r23;
	mul.wide.u32 	%rd12, %r42, 4;
	add.s64 	%rd13, %rd1, %rd12;
	ld.global.f32 	%f118, [%rd13];
	st.shared.f32 	[%r39+192], %f118;
	add.s32 	%r43, %r73, %r1;
	shl.b32 	%r44, %r5, 2;
	mad.lo.s32 	%r45, %r43, %r22, %r44;
	mul.wide.u32 	%rd14, %r45, 4;
	add.s64 	%rd15, %rd2, %rd14;
	ld.global.f32 	%f119, [%rd15];
	shl.b32 	%r46, %r1, 8;
	mov.u32 	%r47, _ZZ19gemm_kernel_sm_tilePfS_S_iiiE3s_B;
	add.s32 	%r48, %r47, %r46;
	shl.b32 	%r49, %r7, 2;
	add.s32 	%r50, %r48, %r49;
	st.shared.f32 	[%r50], %f119;
	add.s32 	%r51, %r45, 1;
	mul.wide.u32 	%rd16, %r51, 4;
	add.s64 	%rd17, %rd2, %rd16;
	ld.global.f32 	%f120, [%rd17];
	st.shared.f32 	[%r50+4], %f120;
	add.s32 	%r52, %r45, 2;
	mul.wide.u32 	%rd18, %r52, 4;
	add.s64 	%rd19, %rd2, %rd18;
	ld.global.f32 	%f121, [%rd19];
	st.shared.f32 	[%r50+8], %f121;
	add.s32 	%r53, %r45, 3;
	mul.wide.u32 	%rd20, %r53, 4;
	add.s64 	%rd21, %rd2, %rd20;
	ld.global.f32 	%f122, [%rd21];
	st.shared.f32 	[%r50+12], %f122;
	bar.sync 	0;
	mov.b32 	%r77, 0;
	@%p2 bra 	$L__BB2_5;
	add.s32 	%r56, %r46, %r36;
	add.s32 	%r74, %r56, 128;
	and.b32  	%r57, %r3, -2;
	neg.s32 	%r76, %r57;
	mov.u32 	%r75, %r10;
$L__BB2_4:
	ld.shared.f32 	%f123, [%r74+-128];
	ld.shared.f32 	%f124, [%r74+-64];
	ld.shared.f32 	%f125, [%r74];
	ld.shared.f32 	%f126, [%r74+64];
	ld.shared.f32 	%f127, [%r75+-256];
	ld.shared.f32 	%f128, [%r75+-252];
	ld.shared.f32 	%f129, [%r75+-248];
	ld.shared.f32 	%f130, [%r75+-244];
	fma.rn.f32 	%f131, %f123, %f127, %f226;
	fma.rn.f32 	%f132, %f123, %f128, %f225;
	fma.rn.f32 	%f133, %f123, %f129, %f224;
	fma.rn.f32 	%f134, %f123, %f130, %f223;
	fma.rn.f32 	%f135, %f124, %f127, %f222;
	fma.rn.f32 	%f136, %f124, %f128, %f221;
	fma.rn.f32 	%f137, %f124, %f129, %f220;
	fma.rn.f32 	%f138, %f124, %f130, %f219;
	fma.rn.f32 	%f139, %f125, %f127, %f218;
	fma.rn.f32 	%f140, %f125, %f128, %f217;
	fma.rn.f32 	%f141, %f125, %f129, %f216;
	fma.rn.f32 	%f142, %f125, %f130, %f215;
	fma.rn.f32 	%f143, %f126, %f127, %f214;
	fma.rn.f32 	%f144, %f126, %f128, %f213;
	fma.rn.f32 	%f145, %f126, %f129, %f212;
	fma.rn.f32 	%f146, %f126, %f130, %f211;
	ld.shared.f32 	%f147, [%r74+-124];
	ld.shared.f32 	%f148, [%r74+-60];
	ld.shared.f32 	%f149, [%r74+4];
	ld.shared.f32 	%f150, [%r74+68];
	ld.shared.f32 	%f151, [%r75];
	ld.shared.f32 	%f152, [%r75+4];
	ld.shared.f32 	%f153, [%r75+8];
	ld.shared.f32 	%f154, [%r75+12];
	fma.rn.f32 	%f226, %f147, %f151, %f131;
	fma.rn.f32 	%f225, %f147, %f152, %f132;
	fma.rn.f32 	%f224, %f147, %f153, %f133;
	fma.rn.f32 	%f223, %f147, %f154, %f134;
	fma.rn.f32 	%f222, %f148, %f151, %f135;
	fma.rn.f32 	%f221, %f148, %f152, %f136;
	fma.rn.f32 	%f220, %f148, %f153, %f137;
	fma.rn.f32 	%f219, %f148, %f154, %f138;
	fma.rn.f32 	%f218, %f149, %f151, %f139;
	fma.rn.f32 	%f217, %f149, %f152, %f140;
	fma.rn.f32 	%f216, %f149, %f153, %f141;
	fma.rn.f32 	%f215, %f149, %f154, %f142;
	fma.rn.f32 	%f214, %f150, %f151, %f143;
	fma.rn.f32 	%f213, %f150, %f152, %f144;
	fma.rn.f32 	%f212, %f150, %f153, %f145;
	fma.rn.f32 	%f211, %f150, %f154, %f146;
	add.s32 	%r76, %r76, 2;
	add.s32 	%r75, %r75, 512;
	add.s32 	%r74, %r74, 8;
	setp.ne.s32 	%p3, %r76, 0;
	mov.u32 	%r77, %r9;
	@%p3 bra 	$L__BB2_4;
$L__BB2_5:
	and.b32  	%r58, %r3, 1;
	setp.eq.b32 	%p4, %r58, 1;
	not.pred 	%p5, %p4;
	@%p5 bra 	$L__BB2_7;
	shl.b32 	%r59, %r77, 2;
	mov.u32 	%r60, _ZZ19gemm_kernel_sm_tilePfS_S_iiiE3s_A;
	add.s32 	%r61, %r60, %r59;
	add.s32 	%r63, %r61, %r38;
	ld.shared.f32 	%f155, [%r63];
	ld.shared.f32 	%f156, [%r63+64];
	ld.shared.f32 	%f157, [%r63+128];
	ld.shared.f32 	%f158, [%r63+192];
	shl.b32 	%r64, %r77, 8;
	mov.u32 	%r65, _ZZ19gemm_kernel_sm_tilePfS_S_iiiE3s_B;
	add.s32 	%r66, %r65, %r64;
	add.s32 	%r68, %r66, %r49;
	ld.shared.f32 	%f159, [%r68];
	ld.shared.f32 	%f160, [%r68+4];
	ld.shared.f32 	%f161, [%r68+8];
	ld.shared.f32 	%f162, [%r68+12];
	fma.rn.f32 	%f226, %f155, %f159, %f226;
	fma.rn.f32 	%f225, %f155, %f160, %f225;
	fma.rn.f32 	%f224, %f155, %f161, %f224;
	fma.rn.f32 	%f223, %f155, %f162, %f223;
	fma.rn.f32 	%f222, %f156, %f159, %f222;
	fma.rn.f32 	%f221, %f156, %f160, %f221;
	fma.rn.f32 	%f220, %f156, %f161, %f220;
	fma.rn.f32 	%f219, %f156, %f162, %f219;
	fma.rn.f32 	%f218, %f157, %f159, %f218;
	fma.rn.f32 	%f217, %f157, %f160, %f217;
	fma.rn.f32 	%f216, %f157, %f161, %f216;
	fma.rn.f32 	%f215, %f157, %f162, %f215;
	fma.rn.f32 	%f214, %f158, %f159, %f214;
	fma.rn.f32 	%f213, %f158, %f160, %f213;
	fma.rn.f32 	%f212, %f158, %f161, %f212;
	fma.rn.f32 	%f211, %f158, %f162, %f211;
$L__BB2_7:
	add.s32 	%r73, %r73, %r3;
	setp.lt.s32 	%p6, %r73, %r23;
	@%p6 bra 	$L__BB2_2;
$L__BB2_8:
	cvta.to.global.u64 	%rd22, %rd5;
	shl.b32 	%r69, %r5, 2;
	mul.lo.s32 	%r70, %r2, %r22;
	shl.b32 	%r71, %r70, 2;
	add.s32 	%r72, %r71, %r69;
	mul.wide.s32 	%rd23, %r72, 4;
	add.s64 	%rd24, %rd22, %rd23;
	st.global.f32 	[%rd24], %f226;
	st.global.f32 	[%rd24+4], %f225;
	st.global.f32 	[%rd24+8], %f224;
	st.global.f32 	[%rd24+12], %f223;
	mul.wide.s32 	%rd25, %r22, 4;
	add.s64 	%rd26, %rd24, %rd25;
	st.global.f32 	[%rd26], %f222;
	st.global.f32 	[%rd26+4], %f221;
	st.global.f32 	[%rd26+8], %f220;
	st.global.f32 	[%rd26+12], %f219;
	add.s64 	%rd27, %rd26, %rd25;
	st.global.f32 	[%rd27], %f218;
	st.global.f32 	[%rd27+4], %f217;
	st.global.f32 	[%rd27+8], %f216;
	st.global.f32 	[%rd27+12], %f215;
	add.s64 	%rd28, %rd27, %rd25;
	st.global.f32 	[%rd28], %f214;
	st.global.f32 	[%rd28+4], %f213;
	st.global.f32 	[%rd28+8], %f212;
	st.global.f32 	[%rd28+12], %f211;
	ret;

}


// ===== COMPILED SASS (sm_100) =====

	.target	sm_100

	.elftype	@"ET_EXEC"


//--------------------- .note.nv.tkinfo           --------------------------
	.section	.note.nv.tkinfo,"",@"SHT_NOTE"
	.sectionflags	@"SHF_NOTE_NV_TKINFO"
	.tkinfo
        /*0018*/ 	.word	0x00000002
        /*0030*/ 	.string	""
        /*0030*/ 	.string	"ptxas"
        /*0030*/ 	.string	"Cuda compilation tools, release 13.0, V13.0.88"
        /*0030*/ 	.string	"Build cuda_13.0.r13.0/compiler.36424714_0"
        /*0030*/ 	.string	"-arch sm_100 -m 64 "



//--------------------- .note.nv.cuinfo           --------------------------
	.section	.note.nv.cuinfo,"",@"SHT_NOTE"
	.sectionflags	@"SHF_NOTE_NV_CUINFO"
        /*0018*/ 	.short	0x0002
        /*001a*/ 	.short	0x0064
        /*001c*/ 	.short	0x0082
	.zero		2


//--------------------- .nv.info                  --------------------------
	.section	.nv.info,"",@"SHT_CUDA_INFO"
	.align	4


	//----- nvinfo : EIATTR_REGCOUNT
	.align		4
        /*0000*/ 	.byte	0x04, 0x2f
        /*0002*/ 	.short	(.L_1 - .L_0)
	.align		4
.L_0:
        /*0004*/ 	.word	index@(_Z17gemm_kernel_naivePfS_S_iii)
        /*0008*/ 	.word	0x00000020


	//----- nvinfo : EIATTR_FRAME_SIZE
	.align		4
.L_1:
        /*000c*/ 	.byte	0x04, 0x11
        /*000e*/ 	.short	(.L_3 - .L_2)
	.align		4
.L_2:
        /*0010*/ 	.word	index@(_Z17gemm_kernel_naivePfS_S_iii)
        /*0014*/ 	.word	0x00000000


	//----- nvinfo : EIATTR_REGCOUNT
	.align		4
.L_3:
        /*0018*/ 	.byte	0x04, 0x2f
        /*001a*/ 	.short	(.L_5 - .L_4)
	.align		4
.L_4:
        /*001c*/ 	.word	index@(_Z20gemm_kernel_reg_tilePfS_S_iii)
        /*0020*/ 	.word	0x00000030


	//----- nvinfo : EIATTR_FRAME_SIZE
	.align		4
.L_5:
        /*0024*/ 	.byte	0x04, 0x11
        /*0026*/ 	.short	(.L_7 - .L_6)
	.align		4
.L_6:
        /*0028*/ 	.word	index@(_Z20gemm_kernel_reg_tilePfS_S_iii)
        /*002c*/ 	.word	0x00000000


	//----- nvinfo : EIATTR_REGCOUNT
	.align		4
.L_7:
        /*0030*/ 	.byte	0x04, 0x2f
        /*0032*/ 	.short	(.L_9 - .L_8)
	.align		4
.L_8:
        /*0034*/ 	.word	index@(_Z19gemm_kernel_sm_tilePfS_S_iii)
        /*0038*/ 	.word	0x00000030


	//----- nvinfo : EIATTR_FRAME_SIZE
	.align		4
.L_9:
        /*003c*/ 	.byte	0x04, 0x11
        /*003e*/ 	.short	(.L_11 - .L_10)
	.align		4
.L_10:
        /*0040*/ 	.word	index@(_Z19gemm_kernel_sm_tilePfS_S_iii)
        /*0044*/ 	.word	0x00000000


	//----- nvinfo : EIATTR_MIN_STACK_SIZE
	.align		4
.L_11:
        /*0048*/ 	.byte	0x04, 0x12
        /*004a*/ 	.short	(.L_13 - .L_12)
	.align		4
.L_12:
        /*004c*/ 	.word	index@(_Z19gemm_kernel_sm_tilePfS_S_iii)
        /*0050*/ 	.word	0x00000000


	//----- nvinfo : EIATTR_MIN_STACK_SIZE
	.align		4
.L_13:
        /*0054*/ 	.byte	0x04, 0x12
        /*0056*/ 	.short	(.L_15 - .L_14)
	.align		4
.L_14:
        /*0058*/ 	.word	index@(_Z20gemm_kernel_reg_tilePfS_S_iii)
        /*005c*/ 	.word	0x00000000


	//----- nvinfo : EIATTR_MIN_STACK_SIZE
	.align		4
.L_15:
        /*0060*/ 	.byte	0x04, 0x12
        /*0062*/ 	.short	(.L_17 - .L_16)
	.align		4
.L_16:
        /*0064*/ 	.word	index@(_Z17gemm_kernel_naivePfS_S_iii)
        /*0068*/ 	.word	0x00000000
.L_17:


//--------------------- .nv.compat                --------------------------
	.section	.nv.compat,"",@"SHT_CUDA_COMPAT_INFO"
	.align	4
        /*0000*/ 	.byte	0x02, 0x09, 0x00, 0x00, 0x02, 0x02, 0x01, 0x00, 0x02, 0x05, 0x05, 0x00, 0x03, 0x07, 0x01, 0x01
        /*0010*/ 	.byte	0x02, 0x03, 0x00, 0x00, 0x02, 0x06, 0x01, 0x00, 0x04, 0x0b, 0x08, 0x00, 0x09, 0x00, 0x00, 0x00
        /*0020*/ 	.byte	0x00, 0x00, 0x00, 0x00


//--------------------- .nv.info._Z19gemm_kernel_sm_tilePfS_S_iii --------------------------
	.section	.nv.info._Z19gemm_kernel_sm_tilePfS_S_iii,"",@"SHT_CUDA_INFO"
	.sectionflags	@""
	.align	4


	//----- nvinfo : EIATTR_CUDA_API_VERSION
	.align		4
        /*0000*/ 	.byte	0x04, 0x37
        /*0002*/ 	.short	(.L_19 - .L_18)
.L_18:
        /*0004*/ 	.word	0x00000082


	//----- nvinfo : EIATTR_KPARAM_INFO
	.align		4
.L_19:
        /*0008*/ 	.byte	0x04, 0x17
        /*000a*/ 	.short	(.L_21 - .L_20)
.L_20:
        /*000c*/ 	.word	0x00000000
        /*0010*/ 	.short	0x0005
        /*0012*/ 	.short	0x0020
        /*0014*/ 	.byte	0x00, 0xf0, 0x11, 0x00


	//----- nvinfo : EIATTR_KPARAM_INFO
	.align		4
.L_21:
        /*0018*/ 	.byte	0x04, 0x17
        /*001a*/ 	.short	(.L_23 - .L_22)
.L_22:
        /*001c*/ 	.word	0x00000000
        /*0020*/ 	.short	0x0004
        /*0022*/ 	.short	0x001c
        /*0024*/ 	.byte	0x00, 0xf0, 0x11, 0x00


	//----- nvinfo : EIATTR_KPARAM_INFO
	.align		4
.L_23:
        /*0028*/ 	.byte	0x04, 0x17
        /*002a*/ 	.short	(.L_25 - .L_24)
.L_24:
        /*002c*/ 	.word	0x00000000
        /*0030*/ 	.short	0x0003
        /*0032*/ 	.short	0x0018
        /*0034*/ 	.byte	0x00, 0xf0, 0x11, 0x00


	//----- nvinfo : EIATTR_KPARAM_INFO
	.align		4
.L_25:
        /*0038*/ 	.byte	0x04, 0x17
        /*003a*/ 	.short	(.L_27 - .L_26)
.L_26:
        /*003c*/ 	.word	0x00000000
        /*0040*/ 	.short	0x0002
        /*0042*/ 	.short	0x0010
        /*0044*/ 	.byte	0x00, 0xf5, 0x21, 0x00


	//----- nvinfo : EIATTR_KPARAM_INFO
	.align		4
.L_27:
        /*0048*/ 	.byte	0x04, 0x17
        /*004a*/ 	.short	(.L_29 - .L_28)
.L_28:
        /*004c*/ 	.word	0x00000000
        /*0050*/ 	.short	0x0001
        /*0052*/ 	.short	0x0008
        /*0054*/ 	.byte	0x00, 0xf5, 0x21, 0x00


	//----- nvinfo : EIATTR_KPARAM_INFO
	.align		4
.L_29:
        /*0058*/ 	.byte	0x04, 0x17
        /*005a*/ 	.short	(.L_31 - .L_30)
.L_30:
        /*005c*/ 	.word	0x00000000
        /*0060*/ 	.short	0x0000
        /*0062*/ 	.short	0x0000
        /*0064*/ 	.byte	0x00, 0xf5, 0x21, 0x00


	//----- nvinfo : EIATTR_SPARSE_MMA_MASK
	.align		4
.L_31:
        /*0068*/ 	.byte	0x03, 0x50
        /*006a*/ 	.short	0x0000


	//----- nvinfo : EIATTR_MAXREG_COUNT
	.align		4
        /*006c*/ 	.byte	0x03, 0x1b
        /*006e*/ 	.short	0x00ff


	//----- nvinfo : EIATTR_NUM_BARRIERS
	.align		4
        /*0070*/ 	.byte	0x02, 0x4c
        /*0072*/ 	.byte	0x01
	.zero		1


	//----- nvinfo : EIATTR_MERCURY_ISA_VERSION
	.align		4
        /*0074*/ 	.byte	0x03, 0x5f
        /*0076*/ 	.short	0x0101


	//----- nvinfo : EIATTR_VRC_CTA_INIT_COUNT
	.align		4
        /*0078*/ 	.byte	0x02, 0x4a
	.zero		1
	.zero		1


	//----- nvinfo : EIATTR_EXIT_INSTR_OFFSETS
	.align		4
        /*007c*/ 	.byte	0x04, 0x1c
        /*007e*/ 	.short	(.L_33 - .L_32)


	//   ....[0]....
.L_32:
        /*0080*/ 	.word	0x00001b60


	//----- nvinfo : EIATTR_CBANK_PARAM_SIZE
	.align		4
.L_33:
        /*0084*/ 	.byte	0x03, 0x19
        /*0086*/ 	.short	0x0024


	//----- nvinfo : EIATTR_PARAM_CBANK
	.align		4
        /*0088*/ 	.byte	0x04, 0x0a
        /*008a*/ 	.short	(.L_35 - .L_34)
	.align		4
.L_34:
        /*008c*/ 	.word	index@(.nv.constant0._Z19gemm_kernel_sm_tilePfS_S_iii)
        /*0090*/ 	.short	0x0380
        /*0092*/ 	.short	0x0024


	//----- nvinfo : EIATTR_SW_WAR
	.align		4
.L_35:
        /*0094*/ 	.byte	0x04, 0x36
        /*0096*/ 	.short	(.L_37 - .L_36)
.L_36:
        /*0098*/ 	.word	0x00000008
.L_37:


//--------------------- .nv.info._Z20gemm_kernel_reg_tilePfS_S_iii --------------------------
	.section	.nv.info._Z20gemm_kernel_reg_tilePfS_S_iii,"",@"SHT_CUDA_INFO"
	.sectionflags	@""
	.align	4


	//----- nvinfo : EIATTR_CUDA_API_VERSION
	.align		4
        /*0000*/ 	.byte	0x04, 0x37
        /*0002*/ 	.short	(.L_39 - .L_38)
.L_38:
        /*0004*/ 	.word	0x00000082


	//----- nvinfo : EIATTR_KPARAM_INFO
	.align		4
.L_39:
        /*0008*/ 	.byte	0x04, 0x17
        /*000a*/ 	.short	(.L_41 - .L_40)
.L_40:
        /*000c*/ 	.word	0x00000000
        /*0010*/ 	.short	0x0005
        /*0012*/ 	.short	0x0020
        /*0014*/ 	.byte	0x00, 0xf0, 0x11, 0x00


	//----- nvinfo : EIATTR_KPARAM_INFO
	.align		4
.L_41:
        /*0018*/ 	.byte	0x04, 0x17
        /*001a*/ 	.short	(.L_43 - .L_42)
.L_42:
        /*001c*/ 	.word	0x00000000
        /*0020*/ 	.short	0x0004
        /*0022*/ 	.short	0x001c
        /*0024*/ 	.byte	0x00, 0xf0, 0x11, 0x00


	//----- nvinfo : EIATTR_KPARAM_INFO
	.align		4
.L_43:
        /*0028*/ 	.byte	0x04, 0x17
        /*002a*/ 	.short	(.L_45 - .L_44)
.L_44:
        /*002c*/ 	.word	0x00000000
        /*0030*/ 	.short	0x0003
        /*0032*/ 	.short	0x0018
        /*0034*/ 	.byte	0x00, 0xf0, 0x11, 0x00


	//----- nvinfo : EIATTR_KPARAM_INFO
	.align		4
.L_45:
        /*0038*/ 	.byte	0x04, 0x17
        /*003a*/ 	.short	(.L_47 - .L_46)
.L_46:
        /*003c*/ 	.word	0x00000000
        /*0040*/ 	.short	0x0002
        /*0042*/ 	.short	0x0010
        /*0044*/ 	.byte	0x00, 0xf5, 0x21, 0x00


	//----- nvinfo : EIATTR_KPARAM_INFO
	.align		4
.L_47:
        /*0048*/ 	.byte	0x04, 0x17
        /*004a*/ 	.short	(.L_49 - .L_48)
.L_48:
        /*004c*/ 	.word	0x00000000
        /*0050*/ 	.short	0x0001
        /*0052*/ 	.short	0x0008
        /*0054*/ 	.byte	0x00, 0xf5, 0x21, 0x00


	//----- nvinfo : EIATTR_KPARAM_INFO
	.align		4
.L_49:
        /*0058*/ 	.byte	0x04, 0x17
        /*005a*/ 	.short	(.L_51 - .L_50)
.L_50:
        /*005c*/ 	.word	0x00000000
        /*0060*/ 	.short	0x0000
        /*0062*/ 	.short	0x0000
        /*0064*/ 	.byte	0x00, 0xf5, 0x21, 0x00


	//----- nvinfo : EIATTR_SPARSE_MMA_MASK
	.align		4
.L_51:
        /*0068*/ 	.byte	0x03, 0x50
        /*006a*/ 	.short	0x0000


	//----- nvinfo : EIATTR_MAXREG_COUNT
	.align		4
        /*006c*/ 	.byte	0x03, 0x1b
        /*006e*/ 	.short	0x00ff


	//----- nvinfo : EIATTR_MERCURY_ISA_VERSION
	.align		4
        /*0070*/ 	.byte	0x03, 0x5f
        /*0072*/ 	.short	0x0101


	//----- nvinfo : EIATTR_VRC_CTA_INIT_COUNT
	.align		4
        /*0074*/ 	.byte	0x02, 0x4a
	.zero		1
	.zero		1


	//----- nvinfo : EIATTR_EXIT_INSTR_OFFSETS
	.align		4
        /*0078*/ 	.byte	0x04, 0x1c
        /*007a*/ 	.short	(.L_53 - .L_52)


	//   ....[0]....
.L_52:
        /*007c*/ 	.word	0x00000b30


	//----- nvinfo : EIATTR_CBANK_PARAM_SIZE
	.align		4
.L_53:
        /*0080*/ 	.byte	0x03, 0x19
        /*0082*/ 	.short	0x0024


	//----- nvinfo : EIATTR_PARAM_CBANK
	.align		4
        /*0084*/ 	.byte	0x04, 0x0a
        /*0086*/ 	.short	(.L_55 - .L_54)
	.align		4
.L_54:
        /*0088*/ 	.word	index@(.nv.constant0._Z20gemm_kernel_reg_tilePfS_S_iii)
        /*008c*/ 	.short	0x0380
        /*008e*/ 	.short	0x0024


	//----- nvinfo : EIATTR_SW_WAR
	.align		4
.L_55:
        /*0090*/ 	.byte	0x04, 0x36
        /*0092*/ 	.short	(.L_57 - .L_56)
.L_56:
        /*0094*/ 	.word	0x00000008
.L_57:


//--------------------- .nv.info._Z17gemm_kernel_naivePfS_S_iii --------------------------
	.section	.nv.info._Z17gemm_kernel_naivePfS_S_iii,"",@"SHT_CUDA_INFO"
	.sectionflags	@""
	.align	4


	//----- nvinfo : EIATTR_CUDA_API_VERSION
	.align		4
        /*0000*/ 	.byte	0x04, 0x37
        /*0002*/ 	.short	(.L_59 - .L_58)
.L_58:
        /*0004*/ 	.word	0x00000082


	//----- nvinfo : EIATTR_KPARAM_INFO
	.align		4
.L_59:
        /*0008*/ 	.byte	0x04, 0x17
        /*000a*/ 	.short	(.L_61 - .L_60)
.L_60:
        /*000c*/ 	.word	0x00000000
        /*0010*/ 	.short	0x0005
        /*0012*/ 	.short	0x0020
        /*0014*/ 	.byte	0x00, 0xf0, 0x11, 0x00


	//----- nvinfo : EIATTR_KPARAM_INFO
	.align		4
.L_61:
        /*0018*/ 	.byte	0x04, 0x17
        /*001a*/ 	.short	(.L_63 - .L_62)
.L_62:
        /*001c*/ 	.word	0x00000000
        /*0020*/ 	.short	0x0004
        /*0022*/ 	.short	0x001c
        /*0024*/ 	.byte	0x00, 0xf0, 0x11, 0x00


	//----- nvinfo : EIATTR_KPARAM_INFO
	.align		4
.L_63:
        /*0028*/ 	.byte	0x04, 0x17
        /*002a*/ 	.short	(.L_65 - .L_64)
.L_64:
        /*002c*/ 	.word	0x00000000
        /*0030*/ 	.short	0x0003
        /*0032*/ 	.short	0x0018
        /*0034*/ 	.byte	0x00, 0xf0, 0x11, 0x00


	//----- nvinfo : EIATTR_KPARAM_INFO
	.align		4
.L_65:
        /*0038*/ 	.byte	0x04, 0x17
        /*003a*/ 	.short	(.L_67 - .L_66)
.L_66:
        /*003c*/ 	.word	0x00000000
        /*0040*/ 	.short	0x0002
        /*0042*/ 	.short	0x0010
        /*0044*/ 	.byte	0x00, 0xf5, 0x21, 0x00


	//----- nvinfo : EIATTR_KPARAM_INFO
	.align		4
.L_67:
        /*0048*/ 	.byte	0x04, 0x17
        /*004a*/ 	.short	(.L_69 - .L_68)
.L_68:
        /*004c*/ 	.word	0x00000000
        /*0050*/ 	.short	0x0001
        /*0052*/ 	.short	0x0008
        /*0054*/ 	.byte	0x00, 0xf5, 0x21, 0x00


	//----- nvinfo : EIATTR_KPARAM_INFO
	.align		4
.L_69:
        /*0058*/ 	.byte	0x04, 0x17
        /*005a*/ 	.short	(.L_71 - .L_70)
.L_70:
        /*005c*/ 	.word	0x00000000
        /*0060*/ 	.short	0x0000
        /*0062*/ 	.short	0x0000
        /*0064*/ 	.byte	0x00, 0xf5, 0x21, 0x00


	//----- nvinfo : EIATTR_SPARSE_MMA_MASK
	.align		4
.L_71:
        /*0068*/ 	.byte	0x03, 0x50
        /*006a*/ 	.short	0x0000


	//----- nvinfo : EIATTR_MAXREG_COUNT
	.align		4
        /*006c*/ 	.byte	0x03, 0x1b
        /*006e*/ 	.short	0x00ff


	//----- nvinfo : EIATTR_MERCURY_ISA_VERSION
	.align		4
        /*0070*/ 	.byte	0x03, 0x5f
        /*0072*/ 	.short	0x0101


	//----- nvinfo : EIATTR_VRC_CTA_INIT_COUNT
	.align		4
        /*0074*/ 	.byte	0x02, 0x4a
	.zero		1
	.zero		1


	//----- nvinfo : EIATTR_EXIT_INSTR_OFFSETS
	.align		4
        /*0078*/ 	.byte	0x04, 0x1c
        /*007a*/ 	.short	(.L_73 - .L_72)


	//   ....[0]....
.L_72:
        /*007c*/ 	.word	0x000000c0


	//   ....[1]....
        /*0080*/ 	.word	0x000008e0


	//----- nvinfo : EIATTR_CBANK_PARAM_SIZE
	.align		4
.L_73:
        /*0084*/ 	.byte	0x03, 0x19
        /*0086*/ 	.short	0x0024


	//----- nvinfo : EIATTR_PARAM_CBANK
	.align		4
        /*0088*/ 	.byte	0x04, 0x0a
        /*008a*/ 	.short	(.L_75 - .L_74)
	.align		4
.L_74:
        /*008c*/ 	.word	index@(.nv.constant0._Z17gemm_kernel_naivePfS_S_iii)
        /*0090*/ 	.short	0x0380
        /*0092*/ 	.short	0x0024


	//----- nvinfo : EIATTR_SW_WAR
	.align		4
.L_75:
        /*0094*/ 	.byte	0x04, 0x36
        /*0096*/ 	.short	(.L_77 - .L_76)
.L_76:
        /*0098*/ 	.word	0x00000008
.L_77:


//--------------------- .nv.callgraph             --------------------------
	.section	.nv.callgraph,"",@"SHT_CUDA_CALLGRAPH"
	.align	4
	.sectionentsize	8
	.align		4
        /*0000*/ 	.word	0x00000000
	.align		4
        /*0004*/ 	.word	0xffffffff
	.align		4
        /*0008*/ 	.word	0x00000000
	.align		4
        /*000c*/ 	.word	0xfffffffe
	.align		4
        /*0010*/ 	.word	0x00000000
	.align		4
        /*0014*/ 	.word	0xfffffffd
	.align		4
        /*0018*/ 	.word	0x00000000
	.align		4
        /*001c*/ 	.word	0xfffffffc


//--------------------- .text._Z19gemm_kernel_sm_tilePfS_S_iii --------------------------
	.section	.text._Z19gemm_kernel_sm_tilePfS_S_iii,"ax",@progbits
	.align	128
        .global         _Z19gemm_kernel_sm_tilePfS_S_iii
        .type           _Z19gemm_kernel_sm_tilePfS_S_iii,@function
        .size           _Z19gemm_kernel_sm_tilePfS_S_iii,(.L_x_18 - _Z19gemm_kernel_sm_tilePfS_S_iii)
        .other          _Z19gemm_kernel_sm_tilePfS_S_iii,@"STO_CUDA_ENTRY STV_DEFAULT"
_Z19gemm_kernel_sm_tilePfS_S_iii:
.text._Z19gemm_kernel_sm_tilePfS_S_iii:
[----:B------:R-:W-:Y:S01]  /*0000*/  LDC R1, c[0x0][0x37c] ;  /* 0x0000df00ff017b82 */ /* 0x000fe20000000800 */
[----:B------:R-:W0:Y:S01]  /*0010*/  S2R R0, SR_TID.Y ;  /* 0x0000000000007919 */ /* 0x000e220000002200 */
[----:B------:R-:W1:Y:S06]  /*0020*/  LDCU UR7, c[0x0][0x3a0] ;  /* 0x00007400ff0777ac */ /* 0x000e6c0008000800 */
[----:B------:R-:W0:Y:S01]  /*0030*/  S2UR UR4, SR_CTAID.Y ;  /* 0x00000000000479c3 */ /* 0x000e220000002600 */
[----:B------:R-:W-:Y:S01]  /*0040*/  HFMA2 R45, -RZ, RZ, 0, 0 ;  /* 0x00000000ff2d7431 */ /* 0x000fe200000001ff */
[----:B------:R-:W2:Y:S01]  /*0050*/  S2R R2, SR_TID.X ;  /* 0x0000000000027919 */ /* 0x000ea20000002100 */
[----:B------:R-:W-:Y:S01]  /*0060*/  HFMA2 R34, -RZ, RZ, 0, 0 ;  /* 0x00000000ff227431 */ /* 0x000fe200000001ff */
[----:B------:R-:W-:-:S02]  /*0070*/  CS2R R40, SRZ ;  /* 0x0000000000287805 */ /* 0x000fc4000001ff00 */
[----:B------:R-:W-:Y:S01]  /*0080*/  CS2R R38, SRZ ;  /* 0x0000000000267805 */ /* 0x000fe2000001ff00 */
[----:B------:R-:W2:Y:S01]  /*0090*/  S2R R3, SR_CTAID.X ;  /* 0x0000000000037919 */ /* 0x000ea20000002500 */
[----:B------:R-:W-:Y:S01]  /*00a0*/  CS2R R32, SRZ ;  /* 0x0000000000207805 */ /* 0x000fe2000001ff00 */
[----:B------:R-:W0:Y:S01]  /*00b0*/  LDC R21, c[0x0][0x364] ;  /* 0x0000d900ff157b82 */ /* 0x000e220000000800 */
[----:B------:R-:W2:Y:S01]  /*00c0*/  LDCU UR12, c[0x0][0x360] ;  /* 0x00006c00ff0c77ac */ /* 0x000ea20008000800 */
[----:B------:R-:W-:Y:S02]  /*00d0*/  CS2R R36, SRZ ;  /* 0x0000000000247805 */ /* 0x000fe4000001ff00 */
[----:B------:R-:W-:Y:S02]  /*00e0*/  MOV R43, RZ ;  /* 0x000000ff002b7202 */ /* 0x000fe40000000f00 */
[----:B------:R-:W-:Y:S02]  /*00f0*/  CS2R R24, SRZ ;  /* 0x0000000000187805 */ /* 0x000fe4000001ff00 */
[----:B------:R-:W-:-:S02]  /*0100*/  CS2R R22, SRZ ;  /* 0x0000000000167805 */ /* 0x000fc4000001ff00 */
[----:B------:R-:W-:Y:S01]  /*0110*/  MOV R20, RZ ;  /* 0x000000ff00147202 */ /* 0x000fe20000000f00 */
[----:B------:R-:W3:Y:S01]  /*0120*/  LDCU.64 UR10, c[0x0][0x358] ;  /* 0x00006b00ff0a77ac */ /* 0x000ee20008000a00 */
[----:B-1----:R-:W-:Y:S01]  /*0130*/  UISETP.GE.AND UP0, UPT, UR7, 0x1, UPT ;  /* 0x000000010700788c */ /* 0x002fe2000bf06270 */
[----:B0-----:R-:W-:Y:S02]  /*0140*/  IMAD R21, R21, UR4, R0 ;  /* 0x0000000415157c24 */ /* 0x001fe4000f8e0200 */
[----:B--2---:R-:W-:-:S06]  /*0150*/  IMAD R4, R3, UR12, R2 ;  /* 0x0000000c03047c24 */ /* 0x004fcc000f8e0202 */
[----:B---3--:R-:W-:Y:S05]  /*0160*/  BRA.U !UP0, `(.L_x_0) ;  /* 0x00000019081c7547 */ /* 0x008fea000b800000 */
[----:B------:R-:W0:Y:S01]  /*0170*/  S2UR UR5, SR_CgaCtaId ;  /* 0x00000000000579c3 */ /* 0x000e220000008800 */
[----:B------:R-:W-:Y:S01]  /*0180*/  UMOV UR4, 0x400 ;  /* 0x0000040000047882 */ /* 0x000fe20000000000 */
[----:B------:R-:W-:Y:S01]  /*0190*/  IMAD R5, R21, UR7, RZ ;  /* 0x0000000715057c24 */ /* 0x000fe2000f8e02ff */
[----:B------:R-:W-:Y:S01]  /*01a0*/  UIADD3 UR4, UPT, UPT, UR4, 0x1000, URZ ;  /* 0x0000100004047890 */ /* 0x000fe2000fffe0ff */
[----:B------:R-:W-:Y:S01]  /*01b0*/  MOV R40, RZ ;  /* 0x000000ff00287202 */ /* 0x000fe20000000f00 */
[----:B------:R-:W-:Y:S02]  /*01c0*/  ULOP3.LUT UR6, UR12, 0x7fe, URZ, 0xc0, !UPT ;  /* 0x000007fe0c067892 */ /* 0x000fe4000f8ec0ff */
[----:B0-----:R-:W-:-:S06]  /*01d0*/  ULEA UR4, UR5, UR4, 0x18 ;  /* 0x0000000405047291 */ /* 0x001fcc000f8ec0ff */
[----:B------:R-:W-:Y:S01]  /*01e0*/  LEA R6, R2, UR4, 0x4 ;  /* 0x0000000402067c11 */ /* 0x000fe2000f8e20ff */
[----:B------:R-:W-:-:S03]  /*01f0*/  UMOV UR4, URZ ;  /* 0x000000ff00047c82 */ /* 0x000fc60008000000 */
[----:B------:R-:W-:-:S07]  /*0200*/  IADD3 R6, PT, PT, R6, 0x100, RZ ;  /* 0x0000010006067810 */ /* 0x000fce0007ffe0ff */
.L_x_7:
[----:B0-----:R-:W0:Y:S01]  /*0210*/  LDCU UR13, c[0x0][0x3a0] ;  /* 0x00007400ff0d77ac */ /* 0x001e220008000800 */
[----:B------:R-:W1:Y:S01]  /*0220*/  LDC.64 R26, c[0x0][0x380] ;  /* 0x0000e000ff1a7b82 */ /* 0x000e620000000a00 */
[----:B------:R-:W-:Y:S01]  /*0230*/  IADD3 R8, PT, PT, R2, UR4, RZ ;  /* 0x0000000402087c10 */ /* 0x000fe2000fffe0ff */
[----:B------:R-:W2:Y:S01]  /*0240*/  LDCU UR5, c[0x0][0x39c] ;  /* 0x00007380ff0577ac */ /* 0x000ea20008000800 */
[----:B------:R-:W-:Y:S02]  /*0250*/  IADD3 R3, PT, PT, R0, UR4, RZ ;  /* 0x0000000400037c10 */ /* 0x000fe4000fffe0ff */
[----:B------:R-:W-:-:S03]  /*0260*/  LEA R29, R5, R8, 0x2 ;  /* 0x00000008051d7211 */ /* 0x000fc600078e10ff */
[----:B------:R-:W3:Y:S01]  /*0270*/  LDC.64 R12, c[0x0][0x388] ;  /* 0x0000e200ff0c7b82 */ /* 0x000ee20000000a00 */
[----:B------:R-:W-:Y:S02]  /*0280*/  SHF.L.U32 R10, R4, 0x2, RZ ;  /* 0x00000002040a7819 */ /* 0x000fe400000006ff */
[----:B0-----:R-:W-:-:S04]  /*0290*/  IADD3 R9, PT, PT, R29, UR13, RZ ;  /* 0x0000000d1d097c10 */ /* 0x001fc8000fffe0ff */
[----:B------:R-:W-:Y:S01]  /*02a0*/  IADD3 R7, PT, PT, R9, UR13, RZ ;  /* 0x0000000d09077c10 */ /* 0x000fe2000fffe0ff */
[----:B--2---:R-:W-:Y:S02]  /*02b0*/  IMAD R19, R3, UR5, R10 ;  /* 0x0000000503137c24 */ /* 0x004fe4000f8e020a */
[--C-:B-1----:R-:W-:Y:S01]  /*02c0*/  IMAD.WIDE.U32 R28, R29, 0x4, R26.reuse ;  /* 0x000000041d1c7825 */ /* 0x102fe200078e001a */
[----:B------:R-:W-:Y:S01]  /*02d0*/  BAR.SYNC.DEFER_BLOCKING 0x0 ;  /* 0x0000000000007b1d */ /* 0x000fe20000010000 */
[----:B------:R-:W-:Y:S02]  /*02e0*/  IADD3 R15, PT, PT, R7, UR13, RZ ;  /* 0x0000000d070f7c10 */ /* 0x000fe4000fffe0ff */
[----:B------:R-:W-:Y:S01]  /*02f0*/  IADD3 R17, PT, PT, R19, 0x1, RZ ;  /* 0x0000000113117810 */ /* 0x000fe20007ffe0ff */
[--C-:B------:R-:W-:Y:S01]  /*0300*/  IMAD.WIDE.U32 R8, R9, 0x4, R26.reuse ;  /* 0x0000000409087825 */ /* 0x100fe200078e001a */
[C---:B------:R-:W-:Y:S02]  /*0310*/  IADD3 R31, PT, PT, R19.reuse, 0x2, RZ ;  /* 0x00000002131f7810 */ /* 0x040fe40007ffe0ff */
[----:B------:R-:W-:Y:S01]  /*0320*/  IADD3 R35, PT, PT, R19, 0x3, RZ ;  /* 0x0000000313237810 */ /* 0x000fe20007ffe0ff */
[----:B------:R-:W-:-:S04]  /*0330*/  IMAD.WIDE.U32 R10, R7, 0x4, R26 ;  /* 0x00000004070a7825 */ /* 0x000fc800078e001a */
[----:B------:R-:W-:-:S04]  /*0340*/  IMAD.WIDE.U32 R26, R15, 0x4, R26 ;  /* 0x000000040f1a7825 */ /* 0x000fc800078e001a */
[----:B---3--:R-:W-:-:S04]  /*0350*/  IMAD.WIDE.U32 R18, R19, 0x4, R12 ;  /* 0x0000000413127825 */ /* 0x008fc800078e000c */
[----:B------:R-:W-:-:S04]  /*0360*/  IMAD.WIDE.U32 R16, R17, 0x4, R12 ;  /* 0x0000000411107825 */ /* 0x000fc800078e000c */
[--C-:B------:R-:W-:Y:S01]  /*0370*/  IMAD.WIDE.U32 R14, R31, 0x4, R12.reuse ;  /* 0x000000041f0e7825 */ /* 0x100fe200078e000c */
[----:B------:R0:W2:Y:S03]  /*0380*/  LDG.E R28, desc[UR10][R28.64] ;  /* 0x0000000a1c1c7981 */ /* 0x0000a6000c1e1900 */
[----:B------:R-:W-:Y:S01]  /*0390*/  IMAD.WIDE.U32 R12, R35, 0x4, R12 ;  /* 0x00000004230c7825 */ /* 0x000fe200078e000c */
[----:B------:R-:W3:Y:S04]  /*03a0*/  LDG.E R3, desc[UR10][R8.64] ;  /* 0x0000000a08037981 */ /* 0x000ee8000c1e1900 */
[----:B------:R-:W4:Y:S04]  /*03b0*/  LDG.E R7, desc[UR10][R10.64] ;  /* 0x0000000a0a077981 */ /* 0x000f28000c1e1900 */
[----:B------:R1:W5:Y:S04]  /*03c0*/  LDG.E R27, desc[UR10][R26.64] ;  /* 0x0000000a1a1b7981 */ /* 0x000368000c1e1900 */
[----:B------:R1:W5:Y:S04]  /*03d0*/  LDG.E R8, desc[UR10][R18.64] ;  /* 0x0000000a12087981 */ /* 0x000368000c1e1900 */
[----:B------:R-:W5:Y:S04]  /*03e0*/  LDG.E R9, desc[UR10][R16.64] ;  /* 0x0000000a10097981 */ /* 0x000f68000c1e1900 */
[----:B------:R-:W5:Y:S04]  /*03f0*/  LDG.E R10, desc[UR10][R14.64] ;  /* 0x0000000a0e0a7981 */ /* 0x000f68000c1e1900 */
[----:B------:R-:W5:Y:S01]  /*0400*/  LDG.E R11, desc[UR10][R12.64] ;  /* 0x0000000a0c0b7981 */ /* 0x000f62000c1e1900 */
[----:B------:R-:W0:Y:S01]  /*0410*/  S2UR UR8, SR_CgaCtaId ;  /* 0x00000000000879c3 */ /* 0x000e220000008800 */
[----:B------:R-:W-:Y:S01]  /*0420*/  UMOV UR5, 0x400 ;  /* 0x0000040000057882 */ /* 0x000fe20000000000 */
[----:B------:R-:W-:-:S02]  /*0430*/  UISETP.NE.AND UP0, UPT, UR12, 0x1, UPT ;  /* 0x000000010c00788c */ /* 0x000fc4000bf05270 */
[----:B------:R-:W-:-:S04]  /*0440*/  UIADD3 UR4, UPT, UPT, UR12, UR4, URZ ;  /* 0x000000040c047290 */ /* 0x000fc8000fffe0ff */
[----:B------:R-:W-:Y:S02]  /*0450*/  UISETP.GE.AND UP1, UPT, UR4, UR13, UPT ;  /* 0x0000000d0400728c */ /* 0x000fe4000bf26270 */
[----:B0-----:R-:W-:Y:S02]  /*0460*/  ULEA UR7, UR8, UR5, 0x18 ;  /* 0x0000000508077291 */ /* 0x001fe4000f8ec0ff */
[----:B------:R-:W-:-:S04]  /*0470*/  UIADD3 UR5, UPT, UPT, UR5, 0x1000, URZ ;  /* 0x0000100005057890 */ /* 0x000fc8000fffe0ff */
[----:B------:R-:W-:Y:S01]  /*0480*/  ULEA UR9, UR8, UR5, 0x18 ;  /* 0x0000000508097291 */ /* 0x000fe2000f8ec0ff */
[----:B------:R-:W-:Y:S02]  /*0490*/  LEA R29, R2, UR7, 0x2 ;  /* 0x00000007021d7c11 */ /* 0x000fe4000f8e10ff */
[----:B------:R-:W-:Y:S02]  /*04a0*/  UMOV UR5, URZ ;  /* 0x000000ff00057c82 */ /* 0x000fe40008000000 */
[C---:B-1----:R-:W-:Y:S02]  /*04b0*/  LEA R26, R0.reuse, R29, 0x8 ;  /* 0x0000001d001a7211 */ /* 0x042fe400078e40ff */
[----:B------:R-:W-:-:S04]  /*04c0*/  LEA R19, R0, UR9, 0x8 ;  /* 0x0000000900137c11 */ /* 0x000fc8000f8e40ff */
[----:B------:R-:W-:Y:S01]  /*04d0*/  LEA R19, R2, R19, 0x4 ;  /* 0x0000001302137211 */ /* 0x000fe200078e20ff */
[----:B--2---:R0:W-:Y:S04]  /*04e0*/  STS [R26], R28 ;  /* 0x0000001c1a007388 */ /* 0x0041e80000000800 */
[----:B---3--:R0:W-:Y:S04]  /*04f0*/  STS [R26+0x40], R3 ;  /* 0x000040031a007388 */ /* 0x0081e80000000800 */
[----:B----4-:R0:W-:Y:S04]  /*0500*/  STS [R26+0x80], R7 ;  /* 0x000080071a007388 */ /* 0x0101e80000000800 */
[----:B-----5:R0:W-:Y:S04]  /*0510*/  STS [R26+0xc0], R27 ;  /* 0x0000c01b1a007388 */ /* 0x0201e80000000800 */
[----:B------:R0:W-:Y:S01]  /*0520*/  STS.128 [R19], R8 ;  /* 0x0000000813007388 */ /* 0x0001e20000000c00 */
[----:B------:R-:W-:Y:S06]  /*0530*/  BAR.SYNC.DEFER_BLOCKING 0x0 ;  /* 0x0000000000007b1d */ /* 0x000fec0000010000 */
[----:B------:R-:W-:Y:S05]  /*0540*/  BRA.U !UP0, `(.L_x_1) ;  /* 0x0000001108b07547 */ /* 0x000fea000b800000 */
[----:B------:R-:W-:Y:S01]  /*0550*/  ULOP3.LUT UR8, UR12, 0xfffffffe, URZ, 0xc0, !UPT ;  /* 0xfffffffe0c087892 */ /* 0x000fe2000f8ec0ff */
[----:B0-----:R-:W-:Y:S02]  /*0560*/  LEA R3, R0, UR7, 0x8 ;  /* 0x0000000700037c11 */ /* 0x001fe4000f8e40ff */
[----:B------:R-:W-:Y:S01]  /*0570*/  MOV R7, R6 ;  /* 0x0000000600077202 */ /* 0x000fe20000000f00 */
[----:B------:R-:W-:Y:S01]  /*0580*/  UIADD3 UR8, UPT, UPT, -UR8, URZ, URZ ;  /* 0x000000ff08087290 */ /* 0x000fe2000fffe1ff */
[----:B------:R-:W-:-:S03]  /*0590*/  IADD3 R3, PT, PT, R3, 0x80, RZ ;  /* 0x0000008003037810 */ /* 0x000fc60007ffe0ff */
[----:B------:R-:W-:-:S09]  /*05a0*/  UISETP.GE.AND UP0, UPT, UR8, URZ, UPT ;  /* 0x000000ff0800728c */ /* 0x000fd2000bf06270 */
[----:B------:R-:W-:Y:S05]  /*05b0*/  BRA.U UP0, `(.L_x_2) ;  /* 0x0000000d00e47547 */ /* 0x000fea000b800000 */
[----:B------:R-:W-:Y:S02]  /*05c0*/  UIADD3 UR13, UPT, UPT, -UR8, URZ, URZ ;  /* 0x000000ff080d7290 */ /* 0x000fe4000fffe1ff */
[----:B------:R-:W-:Y:S02]  /*05d0*/  UPLOP3.LUT UP0, UPT, UPT, UPT, UPT, 0x80, 0x8 ;  /* 0x000000000008789c */ /* 0x000fe40003f0f070 */
[----:B------:R-:W-:-:S09]  /*05e0*/  UISETP.GT.AND UP2, UPT, UR13, 0x6, UPT ;  /* 0x000000060d00788c */ /* 0x000fd2000bf44270 */
[----:B------:R-:W-:Y:S05]  /*05f0*/  BRA.U !UP2, `(.L_x_3) ;  /* 0x000000090a7c7547 */ /* 0x000fea000b800000 */
[----:B------:R-:W-:-:S11]  /*0600*/  UPLOP3.LUT UP0, UPT, UPT, UPT, UPT, 0x40, 0x4 ;  /* 0x000000000004789c */ /* 0x000fd60003f0e870 */
.L_x_4:
[----:B------:R-:W-:Y:S01]  /*0610*/  LDS.64 R16, [R3+-0x80] ;  /* 0xffff800003107984 */ /* 0x000fe20000000a00 */
[----:B------:R-:W-:-:S03]  /*0620*/  UIADD3 UR8, UPT, UPT, UR8, 0x8, URZ ;  /* 0x0000000808087890 */ /* 0x000fc6000fffe0ff */
[----:B------:R-:W0:Y:S01]  /*0630*/  LDS.128 R8, [R7+-0x100] ;  /* 0xffff000007087984 */ /* 0x000e220000000c00 */
[----:B------:R-:W-:-:S03]  /*0640*/  UISETP.GE.AND UP2, UPT, UR8, -0x6, UPT ;  /* 0xfffffffa0800788c */ /* 0x000fc6000bf46270 */
[----:B------:R-:W1:Y:S04]  /*0650*/  LDS.64 R26, [R3] ;  /* 0x00000000031a7984 */ /* 0x000e680000000a00 */
[----:B------:R-:W2:Y:S04]  /*0660*/  LDS.64 R30, [R3+-0x40] ;  /* 0xffffc000031e7984 */ /* 0x000ea80000000a00 */
[----:B------:R-:W3:Y:S04]  /*0670*/  LDS.64 R28, [R3+0x40] ;  /* 0x00004000031c7984 */ /* 0x000ee80000000a00 */
[----:B------:R-:W4:Y:S01]  /*0680*/  LDS.128 R12, [R7] ;  /* 0x00000000070c7984 */ /* 0x000f220000000c00 */
[C---:B0-----:R-:W-:Y:S01]  /*0690*/  FFMA R25, R16.reuse, R8, R25 ;  /* 0x0000000810197223 */ /* 0x041fe20000000019 */
[C---:B------:R-:W-:Y:S01]  /*06a0*/  FFMA R18, R16.reuse, R9, R20 ;  /* 0x0000000910127223 */ /* 0x040fe20000000014 */
[C---:B------:R-:W-:Y:S01]  /*06b0*/  FFMA R23, R16.reuse, R10, R23 ;  /* 0x0000000a10177223 */ /* 0x040fe20000000017 */
[----:B------:R-:W-:Y:S01]  /*06c0*/  FFMA R16, R16, R11, R22 ;  /* 0x0000000b10107223 */ /* 0x000fe20000000016 */
[C---:B-1----:R-:W-:Y:S01]  /*06d0*/  FFMA R41, R26.reuse, R8, R41 ;  /* 0x000000081a297223 */ /* 0x042fe20000000029 */
[C---:B------:R-:W-:Y:S01]  /*06e0*/  FFMA R34, R26.reuse, R9, R34 ;  /* 0x000000091a227223 */ /* 0x040fe20000000022 */
[C---:B------:R-:W-:Y:S01]  /*06f0*/  FFMA R43, R26.reuse, R10, R43 ;  /* 0x0000000a1a2b7223 */ /* 0x040fe2000000002b */
[----:B------:R-:W-:Y:S01]  /*0700*/  FFMA R26, R26, R11, R36 ;  /* 0x0000000b1a1a7223 */ /* 0x000fe20000000024 */
[C---:B--2---:R-:W-:Y:S01]  /*0710*/  FFMA R20, R30.reuse, R9, R24 ;  /* 0x000000091e147223 */ /* 0x044fe20000000018 */
[C---:B------:R-:W-:Y:S01]  /*0720*/  FFMA R37, R30.reuse, R8, R37 ;  /* 0x000000081e257223 */ /* 0x040fe20000000025 */
[C---:B------:R-:W-:Y:S01]  /*0730*/  FFMA R39, R30.reuse, R10, R39 ;  /* 0x0000000a1e277223 */ /* 0x040fe20000000027 */
[----:B------:R-:W-:Y:S01]  /*0740*/  FFMA R30, R30, R11, R32 ;  /* 0x0000000b1e1e7223 */ /* 0x000fe20000000020 */
[C---:B---3--:R-:W-:Y:S01]  /*0750*/  FFMA R38, R28.reuse, R9, R38 ;  /* 0x000000091c267223 */ /* 0x048fe20000000026 */
[C---:B------:R-:W-:Y:S01]  /*0760*/  FFMA R35, R28.reuse, R8, R33 ;  /* 0x000000081c237223 */ /* 0x040fe20000000021 */
[C---:B------:R-:W-:Y:S01]  /*0770*/  FFMA R9, R28.reuse, R10, R45 ;  /* 0x0000000a1c097223 */ /* 0x040fe2000000002d */
[----:B------:R-:W-:Y:S01]  /*0780*/  FFMA R28, R28, R11, R40 ;  /* 0x0000000b1c1c7223 */ /* 0x000fe20000000028 */
[C---:B----4-:R-:W-:Y:S01]  /*0790*/  FFMA R45, R12.reuse, R17, R25 ;  /* 0x000000110c2d7223 */ /* 0x050fe20000000019 */
[C---:B------:R-:W-:Y:S01]  /*07a0*/  FFMA R36, R17.reuse, R13, R18 ;  /* 0x0000000d11247223 */ /* 0x040fe20000000012 */
[CC--:B------:R-:W-:Y:S01]  /*07b0*/  FFMA R40, R17.reuse, R14.reuse, R23 ;  /* 0x0000000e11287223 */ /* 0x0c0fe20000000017 */
[----:B------:R-:W-:Y:S01]  /*07c0*/  FFMA R42, R17, R15, R16 ;  /* 0x0000000f112a7223 */ /* 0x000fe20000000010 */
[----:B------:R-:W-:Y:S01]  /*07d0*/  LDS.64 R24, [R3+-0x38] ;  /* 0xffffc80003187984 */ /* 0x000fe20000000a00 */
[C---:B------:R-:W-:Y:S01]  /*07e0*/  FFMA R41, R12.reuse, R27, R41 ;  /* 0x0000001b0c297223 */ /* 0x040fe20000000029 */
[C---:B------:R-:W-:Y:S01]  /*07f0*/  FFMA R34, R27.reuse, R13, R34 ;  /* 0x0000000d1b227223 */ /* 0x040fe20000000022 */
[CC--:B------:R-:W-:Y:S01]  /*0800*/  FFMA R43, R27.reuse, R14.reuse, R43 ;  /* 0x0000000e1b2b7223 */ /* 0x0c0fe2000000002b */
[----:B------:R-:W0:Y:S01]  /*0810*/  LDS.128 R16, [R7+0x100] ;  /* 0x0001000007107984 */ /* 0x000e220000000c00 */
[----:B------:R-:W-:Y:S01]  /*0820*/  FFMA R44, R27, R15, R26 ;  /* 0x0000000f1b2c7223 */ /* 0x000fe2000000001a */
[-C--:B------:R-:W-:Y:S01]  /*0830*/  FFMA R20, R31, R13.reuse, R20 ;  /* 0x0000000d1f147223 */ /* 0x080fe20000000014 */
[C---:B------:R-:W-:Y:S01]  /*0840*/  FFMA R38, R29.reuse, R13, R38 ;  /* 0x0000000d1d267223 */ /* 0x040fe20000000026 */
[----:B------:R-:W1:Y:S01]  /*0850*/  LDS.64 R22, [R3+0x8] ;  /* 0x0000080003167984 */ /* 0x000e620000000a00 */
[-C--:B------:R-:W-:Y:S01]  /*0860*/  FFMA R13, R29, R14.reuse, R9 ;  /* 0x0000000e1d0d7223 */ /* 0x080fe20000000009 */
[C---:B------:R-:W-:Y:S01]  /*0870*/  FFMA R37, R12.reuse, R31, R37 ;  /* 0x0000001f0c257223 */ /* 0x040fe20000000025 */
[C---:B------:R-:W-:Y:S01]  /*0880*/  FFMA R39, R31.reuse, R14, R39 ;  /* 0x0000000e1f277223 */ /* 0x040fe20000000027 */
[----:B------:R-:W2:Y:S01]  /*0890*/  LDS.64 R26, [R3+0x48] ;  /* 0x00004800031a7984 */ /* 0x000ea20000000a00 */
[----:B------:R-:W-:Y:S01]  /*08a0*/  FFMA R30, R31, R15, R30 ;  /* 0x0000000f1f1e7223 */ /* 0x000fe2000000001e */
[----:B------:R-:W-:Y:S01]  /*08b0*/  FFMA R35, R12, R29, R35 ;  /* 0x0000001d0c237223 */ /* 0x000fe20000000023 */
[----:B------:R-:W-:Y:S01]  /*08c0*/  FFMA R28, R29, R15, R28 ;  /* 0x0000000f1d1c7223 */ /* 0x000fe2000000001c */
[----:B------:R-:W3:Y:S04]  /*08d0*/  LDS.64 R32, [R3+-0x78] ;  /* 0xffff880003207984 */ /* 0x000ee80000000a00 */
[----:B------:R-:W4:Y:S01]  /*08e0*/  LDS.128 R8, [R7+0x200] ;  /* 0x0002000007087984 */ /* 0x000f220000000c00 */
        /* <DEDUP_REMOVED lines=16> */
[----:B------:R-:W-:Y:S01]  /*09f0*/  LDS.64 R30, [R3+-0x70] ;  /* 0xffff9000031e7984 */ /* 0x000fe20000000a00 */
[C---:B----4-:R-:W-:Y:S01]  /*0a00*/  FFMA R37, R8.reuse, R25, R37 ;  /* 0x0000001908257223 */ /* 0x050fe20000000025 */
[C---:B------:R-:W-:Y:S01]  /*0a10*/  FFMA R20, R25.reuse, R9, R20 ;  /* 0x0000000919147223 */ /* 0x040fe20000000014 */
[CC--:B------:R-:W-:Y:S01]  /*0a20*/  FFMA R39, R25.reuse, R10.reuse, R39 ;  /* 0x0000000a19277223 */ /* 0x0c0fe20000000027 */
[----:B------:R-:W0:Y:S01]  /*0a30*/  LDS.128 R16, [R7+0x300] ;  /* 0x0003000007107984 */ /* 0x000e220000000c00 */
[----:B------:R-:W-:Y:S01]  /*0a40*/  FFMA R40, R25, R11, R24 ;  /* 0x0000000b19287223 */ /* 0x000fe20000000018 */
[C---:B------:R-:W-:Y:S01]  /*0a50*/  FFMA R41, R8.reuse, R23, R41 ;  /* 0x0000001708297223 */ /* 0x040fe20000000029 */
[C---:B------:R-:W-:Y:S01]  /*0a60*/  FFMA R34, R23.reuse, R9, R34 ;  /* 0x0000000917227223 */ /* 0x040fe20000000022 */
[----:B------:R-:W1:Y:S01]  /*0a70*/  LDS.64 R28, [R3+-0x30] ;  /* 0xffffd000031c7984 */ /* 0x000e620000000a00 */
[CC--:B------:R-:W-:Y:S01]  /*0a80*/  FFMA R43, R23.reuse, R10.reuse, R43 ;  /* 0x0000000a172b7223 */ /* 0x0c0fe2000000002b */
[----:B------:R-:W-:Y:S01]  /*0a90*/  FFMA R44, R23, R11, R44 ;  /* 0x0000000b172c7223 */ /* 0x000fe2000000002c */
[-C--:B------:R-:W-:Y:S01]  /*0aa0*/  FFMA R36, R33, R9.reuse, R36 ;  /* 0x0000000921247223 */ /* 0x080fe20000000024 */
[----:B------:R-:W2:Y:S01]  /*0ab0*/  LDS.64 R24, [R3+0x10] ;  /* 0x0000100003187984 */ /* 0x000ea20000000a00 */
[----:B------:R-:W-:Y:S01]  /*0ac0*/  FFMA R38, R27, R9, R38 ;  /* 0x000000091b267223 */ /* 0x000fe20000000026 */
[-C--:B------:R-:W-:Y:S01]  /*0ad0*/  FFMA R32, R33, R10.reuse, R15 ;  /* 0x0000000a21207223 */ /* 0x080fe2000000000f */
[----:B------:R-:W-:Y:S01]  /*0ae0*/  FFMA R9, R27, R10, R13 ;  /* 0x0000000a1b097223 */ /* 0x000fe2000000000d */
[----:B------:R-:W3:Y:S01]  /*0af0*/  LDS.64 R22, [R3+0x50] ;  /* 0x0000500003167984 */ /* 0x000ee20000000a00 */
[C---:B------:R-:W-:Y:S01]  /*0b00*/  FFMA R45, R8.reuse, R33, R45 ;  /* 0x00000021082d7223 */ /* 0x040fe2000000002d */
[-C--:B------:R-:W-:Y:S01]  /*0b10*/  FFMA R42, R33, R11.reuse, R42 ;  /* 0x0000000b212a7223 */ /* 0x080fe2000000002a */
[----:B------:R-:W-:Y:S01]  /*0b20*/  FFMA R26, R27, R11, R26 ;  /* 0x0000000b1b1a7223 */ /* 0x000fe2000000001a */
[----:B------:R-:W4:Y:S01]  /*0b30*/  LDS.128 R12, [R7+0x400] ;  /* 0x00040000070c7984 */ /* 0x000f220000000c00 */
[----:B------:R-:W-:Y:S01]  /*0b40*/  FFMA R35, R8, R27, R35 ;  /* 0x0000001b08237223 */ /* 0x000fe20000000023 */
[C---:B0-----:R-:W-:Y:S01]  /*0b50*/  FFMA R11, R30.reuse, R18, R32 ;  /* 0x000000121e0b7223 */ /* 0x041fe20000000020 */
[CC--:B------:R-:W-:Y:S01]  /*0b60*/  FFMA R45, R30.reuse, R16.reuse, R45 ;  /* 0x000000101e2d7223 */ /* 0x0c0fe2000000002d */
        /* <DEDUP_REMOVED lines=26> */
[----:B------:R-:W1:Y:S01]  /*0d10*/  LDS.64 R26, [R3+-0x28] ;  /* 0xffffd800031a7984 */ /* 0x000e620000000a00 */
[-C--:B------:R-:W-:Y:S01]  /*0d20*/  FFMA R13, R23, R14.reuse, R17 ;  /* 0x0000000e170d7223 */ /* 0x080fe20000000011 */
[C---:B------:R-:W-:Y:S01]  /*0d30*/  FFMA R35, R12.reuse, R23, R35 ;  /* 0x000000170c237223 */ /* 0x040fe20000000023 */
[----:B------:R-:W-:Y:S01]  /*0d40*/  FFMA R41, R12, R25, R41 ;  /* 0x000000190c297223 */ /* 0x000fe20000000029 */
[----:B------:R-:W2:Y:S01]  /*0d50*/  LDS.64 R30, [R3+0x58] ;  /* 0x00005800031e7984 */ /* 0x000ea20000000a00 */
[C---:B------:R-:W-:Y:S01]  /*0d60*/  FFMA R43, R25.reuse, R14, R43 ;  /* 0x0000000e192b7223 */ /* 0x040fe2000000002b */
[-C--:B------:R-:W-:Y:S01]  /*0d70*/  FFMA R44, R25, R15.reuse, R44 ;  /* 0x0000000f192c7223 */ /* 0x080fe2000000002c */
[----:B------:R-:W-:Y:S01]  /*0d80*/  FFMA R22, R23, R15, R22 ;  /* 0x0000000f17167223 */ /* 0x000fe20000000016 */
[----:B------:R3:W4:Y:S04]  /*0d90*/  LDS.64 R28, [R3+0x18] ;  /* 0x00001800031c7984 */ /* 0x0007280000000a00 */
[----:B------:R5:W4:Y:S01]  /*0da0*/  LDS.128 R16, [R7+0x600] ;  /* 0x0006000007107984 */ /* 0x000b220000000c00 */
[----:B---3--:R-:W-:-:S02]  /*0db0*/  IADD3 R3, PT, PT, R3, 0x20, RZ ;  /* 0x0000002003037810 */ /* 0x008fc40007ffe0ff */
[----:B-----5:R-:W-:Y:S01]  /*0dc0*/  IADD3 R7, PT, PT, R7, 0x800, RZ ;  /* 0x0000080007077810 */ /* 0x020fe20007ffe0ff */
[C---:B0-----:R-:W-:Y:S01]  /*0dd0*/  FFMA R45, R32.reuse, R8, R45 ;  /* 0x00000008202d7223 */ /* 0x041fe2000000002d */
[C---:B------:R-:W-:Y:S01]  /*0de0*/  FFMA R36, R32.reuse, R9, R36 ;  /* 0x0000000920247223 */ /* 0x040fe20000000024 */
[C---:B------:R-:W-:Y:S01]  /*0df0*/  FFMA R23, R32.reuse, R10, R24 ;  /* 0x0000000a20177223 */ /* 0x040fe20000000018 */
[-C--:B------:R-:W-:Y:S01]  /*0e00*/  FFMA R42, R32, R11.reuse, R42 ;  /* 0x0000000b202a7223 */ /* 0x080fe2000000002a */
[C---:B-1----:R-:W-:Y:S01]  /*0e10*/  FFMA R40, R26.reuse, R11, R40 ;  /* 0x0000000b1a287223 */ /* 0x042fe20000000028 */
[C---:B------:R-:W-:Y:S01]  /*0e20*/  FFMA R37, R26.reuse, R8, R37 ;  /* 0x000000081a257223 */ /* 0x040fe20000000025 */
[CC--:B------:R-:W-:Y:S01]  /*0e30*/  FFMA R24, R26.reuse, R9.reuse, R20 ;  /* 0x000000091a187223 */ /* 0x0c0fe20000000014 */
[----:B------:R-:W-:Y:S01]  /*0e40*/  FFMA R39, R26, R10, R39 ;  /* 0x0000000a1a277223 */ /* 0x000fe20000000027 */
[C---:B--2---:R-:W-:Y:S01]  /*0e50*/  FFMA R35, R30.reuse, R8, R35 ;  /* 0x000000081e237223 */ /* 0x044fe20000000023 */
[C---:B------:R-:W-:Y:S01]  /*0e60*/  FFMA R38, R30.reuse, R9, R38 ;  /* 0x000000091e267223 */ /* 0x040fe20000000026 */
[C---:B------:R-:W-:Y:S01]  /*0e70*/  FFMA R13, R30.reuse, R10, R13 ;  /* 0x0000000a1e0d7223 */ /* 0x040fe2000000000d */
[----:B------:R-:W-:Y:S01]  /*0e80*/  FFMA R30, R30, R11, R22 ;  /* 0x0000000b1e1e7223 */ /* 0x000fe20000000016 */
[C---:B----4-:R-:W-:Y:S01]  /*0e90*/  FFMA R41, R28.reuse, R8, R41 ;  /* 0x000000081c297223 */ /* 0x050fe20000000029 */
[C---:B------:R-:W-:Y:S01]  /*0ea0*/  FFMA R34, R28.reuse, R9, R34 ;  /* 0x000000091c227223 */ /* 0x040fe20000000022 */
[C---:B------:R-:W-:Y:S01]  /*0eb0*/  FFMA R43, R28.reuse, R10, R43 ;  /* 0x0000000a1c2b7223 */ /* 0x040fe2000000002b */
[----:B------:R-:W-:Y:S01]  /*0ec0*/  FFMA R44, R28, R11, R44 ;  /* 0x0000000b1c2c7223 */ /* 0x000fe2000000002c */
[C---:B------:R-:W-:Y:S01]  /*0ed0*/  FFMA R25, R16.reuse, R33, R45 ;  /* 0x0000002110197223 */ /* 0x040fe2000000002d */
[C---:B------:R-:W-:Y:S01]  /*0ee0*/  FFMA R20, R33.reuse, R17, R36 ;  /* 0x0000001121147223 */ /* 0x040fe20000000024 */
[CC--:B------:R-:W-:Y:S01]  /*0ef0*/  FFMA R23, R33.reuse, R18.reuse, R23 ;  /* 0x0000001221177223 */ /* 0x0c0fe20000000017 */
[-C--:B------:R-:W-:Y:S01]  /*0f00*/  FFMA R22, R33, R19.reuse, R42 ;  /* 0x0000001321167223 */ /* 0x080fe2000000002a */
[C---:B------:R-:W-:Y:S01]  /*0f10*/  FFMA R32, R27.reuse, R19, R40 ;  /* 0x000000131b207223 */ /* 0x040fe20000000028 */
[C---:B------:R-:W-:Y:S01]  /*0f20*/  FFMA R37, R16.reuse, R27, R37 ;  /* 0x0000001b10257223 */ /* 0x040fe20000000025 */
[C---:B------:R-:W-:Y:S01]  /*0f30*/  FFMA R24, R27.reuse, R17, R24 ;  /* 0x000000111b187223 */ /* 0x040fe20000000018 */
[-C--:B------:R-:W-:Y:S01]  /*0f40*/  FFMA R39, R27, R18.reuse, R39 ;  /* 0x000000121b277223 */ /* 0x080fe20000000027 */
[C---:B------:R-:W-:Y:S01]  /*0f50*/  FFMA R41, R16.reuse, R29, R41 ;  /* 0x0000001d10297223 */ /* 0x040fe20000000029 */
[C---:B------:R-:W-:Y:S01]  /*0f60*/  FFMA R34, R29.reuse, R17, R34 ;  /* 0x000000111d227223 */ /* 0x040fe20000000022 */
[CC--:B------:R-:W-:Y:S01]  /*0f70*/  FFMA R43, R29.reuse, R18.reuse, R43 ;  /* 0x000000121d2b7223 */ /* 0x0c0fe2000000002b */
[----:B------:R-:W-:Y:S01]  /*0f80*/  FFMA R36, R29, R19, R44 ;  /* 0x000000131d247223 */ /* 0x000fe2000000002c */
[----:B------:R-:W-:Y:S01]  /*0f90*/  FFMA R33, R16, R31, R35 ;  /* 0x0000001f10217223 */ /* 0x000fe20000000023 */
[C---:B------:R-:W-:Y:S01]  /*0fa0*/  FFMA R38, R31.reuse, R17, R38 ;  /* 0x000000111f267223 */ /* 0x040fe20000000026 */
[C---:B------:R-:W-:Y:S01]  /*0fb0*/  FFMA R45, R31.reuse, R18, R13 ;  /* 0x000000121f2d7223 */ /* 0x040fe2000000000d */
[----:B------:R-:W-:Y:S01]  /*0fc0*/  FFMA R40, R31, R19, R30 ;  /* 0x000000131f287223 */ /* 0x000fe2000000001e */
[----:B------:R-:W-:Y:S06]  /*0fd0*/  BRA.U !UP2, `(.L_x_4) ;  /* 0xfffffff50a8c7547 */ /* 0x000fec000b83ffff */
[----:B------:R-:W-:-:S05]  /*0fe0*/  UMOV UR5, UR6 ;  /* 0x0000000600057c82 */ /* 0x000fca0008000000 */
.L_x_3:
[----:B------:R-:W-:-:S04]  /*0ff0*/  UIADD3 UR13, UPT, UPT, -UR8, URZ, URZ ;  /* 0x000000ff080d7290 */ /* 0x000fc8000fffe1ff */
[----:B------:R-:W-:-:S09]  /*1000*/  UISETP.GT.AND UP2, UPT, UR13, 0x2, UPT ;  /* 0x000000020d00788c */ /* 0x000fd2000bf44270 */
[----:B------:R-:W-:Y:S05]  /*1010*/  BRA.U !UP2, `(.L_x_5) ;  /* 0x000000050a447547 */ /* 0x000fea000b800000 */
[----:B------:R-:W-:Y:S01]  /*1020*/  LDS.64 R28, [R3+-0x80] ;  /* 0xffff8000031c7984 */ /* 0x000fe20000000a00 */
[----:B------:R-:W-:Y:S02]  /*1030*/  UIADD3 UR8, UPT, UPT, UR8, 0x4, URZ ;  /* 0x0000000408087890 */ /* 0x000fe4000fffe0ff */
[----:B------:R-:W-:Y:S01]  /*1040*/  UPLOP3.LUT UP0, UPT, UPT, UPT, UPT, 0x40, 0x4 ;  /* 0x000000000004789c */ /* 0x000fe20003f0e870 */
[----:B------:R-:W0:Y:S01]  /*1050*/  LDS.128 R12, [R7+-0x100] ;  /* 0xffff0000070c7984 */ /* 0x000e220000000c00 */
[----:B------:R-:W-:-:S03]  /*1060*/  UMOV UR5, UR6 ;  /* 0x0000000600057c82 */ /* 0x000fc60008000000 */
[----:B------:R-:W1:Y:S04]  /*1070*/  LDS.64 R18, [R3+-0x40] ;  /* 0xffffc00003127984 */ /* 0x000e680000000a00 */
[----:B------:R-:W2:Y:S04]  /*1080*/  LDS.64 R16, [R3] ;  /* 0x0000000003107984 */ /* 0x000ea80000000a00 */
[----:B------:R-:W3:Y:S04]  /*1090*/  LDS.64 R26, [R3+0x40] ;  /* 0x00004000031a7984 */ /* 0x000ee80000000a00 */
[----:B------:R-:W4:Y:S04]  /*10a0*/  LDS.128 R8, [R7] ;  /* 0x0000000007087984 */ /* 0x000f280000000c00 */
[----:B------:R-:W-:Y:S01]  /*10b0*/  LDS.64 R30, [R3+-0x38] ;  /* 0xffffc800031e7984 */ /* 0x000fe20000000a00 */
        /* <DEDUP_REMOVED lines=17> */
[----:B------:R-:W0:Y:S01]  /*11d0*/  LDS.128 R12, [R7+0x100] ;  /* 0x00010000070c7984 */ /* 0x000e220000000c00 */
[C---:B------:R-:W-:Y:S01]  /*11e0*/  FFMA R37, R8.reuse, R19, R37 ;  /* 0x0000001308257223 */ /* 0x040fe20000000025 */
[C---:B------:R-:W-:Y:S01]  /*11f0*/  FFMA R41, R8.reuse, R17, R41 ;  /* 0x0000001108297223 */ /* 0x040fe20000000029 */
[C---:B------:R-:W-:Y:S01]  /*1200*/  FFMA R20, R29.reuse, R9, R20 ;  /* 0x000000091d147223 */ /* 0x040fe20000000014 */
[CC--:B------:R-:W-:Y:S01]  /*1210*/  FFMA R23, R29.reuse, R10.reuse, R23 ;  /* 0x0000000a1d177223 */ /* 0x0c0fe20000000017 */
[----:B------:R-:W-:Y:S01]  /*1220*/  FFMA R22, R29, R11, R22 ;  /* 0x0000000b1d167223 */ /* 0x000fe20000000016 */
[----:B------:R-:W-:Y:S01]  /*1230*/  FFMA R40, R17, R9, R34 ;  /* 0x0000000911287223 */ /* 0x000fe20000000022 */
[----:B------:R-:W1:Y:S01]  /*1240*/  LDS.64 R32, [R3+0x8] ;  /* 0x0000080003207984 */ /* 0x000e620000000a00 */
[----:B------:R-:W-:Y:S01]  /*1250*/  FFMA R8, R8, R27, R35 ;  /* 0x0000001b08087223 */ /* 0x000fe20000000023 */
[C---:B------:R-:W-:Y:S01]  /*1260*/  FFMA R24, R19.reuse, R9, R24 ;  /* 0x0000000913187223 */ /* 0x040fe20000000018 */
[CC--:B------:R-:W-:Y:S01]  /*1270*/  FFMA R39, R19.reuse, R10.reuse, R39 ;  /* 0x0000000a13277223 */ /* 0x0c0fe20000000027 */
[----:B------:R-:W2:Y:S01]  /*1280*/  LDS.64 R28, [R3+-0x78] ;  /* 0xffff8800031c7984 */ /* 0x000ea20000000a00 */
[-C--:B------:R-:W-:Y:S01]  /*1290*/  FFMA R36, R19, R11.reuse, R18 ;  /* 0x0000000b13247223 */ /* 0x080fe20000000012 */
[CC--:B------:R-:W-:Y:S01]  /*12a0*/  FFMA R43, R17.reuse, R10.reuse, R43 ;  /* 0x0000000a112b7223 */ /* 0x0c0fe2000000002b */
[----:B------:R-:W-:Y:S01]  /*12b0*/  FFMA R42, R17, R11, R16 ;  /* 0x0000000b112a7223 */ /* 0x000fe20000000010 */
[----:B------:R3:W4:Y:S01]  /*12c0*/  LDS.64 R34, [R3+0x48] ;  /* 0x0000480003227984 */ /* 0x0007220000000a00 */
[C---:B------:R-:W-:Y:S01]  /*12d0*/  FFMA R38, R27.reuse, R9, R38 ;  /* 0x000000091b267223 */ /* 0x040fe20000000026 */
[C---:B------:R-:W-:Y:S01]  /*12e0*/  FFMA R45, R27.reuse, R10, R45 ;  /* 0x0000000a1b2d7223 */ /* 0x040fe2000000002d */
[----:B------:R-:W-:Y:S01]  /*12f0*/  FFMA R26, R27, R11, R26 ;  /* 0x0000000b1b1a7223 */ /* 0x000fe2000000001a */
[----:B------:R5:W4:Y:S01]  /*1300*/  LDS.128 R16, [R7+0x200] ;  /* 0x0002000007107984 */ /* 0x000b220000000c00 */
[----:B---3--:R-:W-:-:S02]  /*1310*/  IADD3 R3, PT, PT, R3, 0x10, RZ ;  /* 0x0000001003037810 */ /* 0x008fc40007ffe0ff */
[----:B-----5:R-:W-:Y:S01]  /*1320*/  IADD3 R7, PT, PT, R7, 0x400, RZ ;  /* 0x0000040007077810 */ /* 0x020fe20007ffe0ff */
[C---:B0-----:R-:W-:Y:S01]  /*1330*/  FFMA R36, R30.reuse, R15, R36 ;  /* 0x0000000f1e247223 */ /* 0x041fe20000000024 */
[C---:B------:R-:W-:Y:S01]  /*1340*/  FFMA R37, R30.reuse, R12, R37 ;  /* 0x0000000c1e257223 */ /* 0x040fe20000000025 */
[CC--:B------:R-:W-:Y:S01]  /*1350*/  FFMA R24, R30.reuse, R13.reuse, R24 ;  /* 0x0000000d1e187223 */ /* 0x0c0fe20000000018 */
        /* <DEDUP_REMOVED lines=13> */
[----:B------:R-:W-:Y:S01]  /*1430*/  FFMA R32, R31, R19, R36 ;  /* 0x000000131f207223 */ /* 0x000fe20000000024 */
[C---:B------:R-:W-:Y:S01]  /*1440*/  FFMA R41, R16.reuse, R33, R41 ;  /* 0x0000002110297223 */ /* 0x040fe20000000029 */
[C---:B------:R-:W-:Y:S01]  /*1450*/  FFMA R34, R33.reuse, R17, R40 ;  /* 0x0000001121227223 */ /* 0x040fe20000000028 */
[CC--:B------:R-:W-:Y:S01]  /*1460*/  FFMA R43, R33.reuse, R18.reuse, R43 ;  /* 0x00000012212b7223 */ /* 0x0c0fe2000000002b */
[----:B------:R-:W-:Y:S01]  /*1470*/  FFMA R36, R33, R19, R42 ;  /* 0x0000001321247223 */ /* 0x000fe2000000002a */
[C---:B------:R-:W-:Y:S01]  /*1480*/  FFMA R25, R16.reuse, R29, R25 ;  /* 0x0000001d10197223 */ /* 0x040fe20000000019 */
[C---:B------:R-:W-:Y:S01]  /*1490*/  FFMA R20, R29.reuse, R17, R20 ;  /* 0x000000111d147223 */ /* 0x040fe20000000014 */
[CC--:B------:R-:W-:Y:S01]  /*14a0*/  FFMA R23, R29.reuse, R18.reuse, R23 ;  /* 0x000000121d177223 */ /* 0x0c0fe20000000017 */
[----:B------:R-:W-:Y:S01]  /*14b0*/  FFMA R22, R29, R19, R22 ;  /* 0x000000131d167223 */ /* 0x000fe20000000016 */
[C---:B------:R-:W-:Y:S01]  /*14c0*/  FFMA R37, R16.reuse, R31, R37 ;  /* 0x0000001f10257223 */ /* 0x040fe20000000025 */
[C---:B------:R-:W-:Y:S01]  /*14d0*/  FFMA R24, R31.reuse, R17, R24 ;  /* 0x000000111f187223 */ /* 0x040fe20000000018 */
[-C--:B------:R-:W-:Y:S01]  /*14e0*/  FFMA R39, R31, R18.reuse, R39 ;  /* 0x000000121f277223 */ /* 0x080fe20000000027 */
[----:B------:R-:W-:Y:S01]  /*14f0*/  FFMA R33, R16, R35, R9 ;  /* 0x0000002310217223 */ /* 0x000fe20000000009 */
[C---:B------:R-:W-:Y:S01]  /*1500*/  FFMA R38, R35.reuse, R17, R38 ;  /* 0x0000001123267223 */ /* 0x040fe20000000026 */
[C---:B------:R-:W-:Y:S01]  /*1510*/  FFMA R45, R35.reuse, R18, R45 ;  /* 0x00000012232d7223 */ /* 0x040fe2000000002d */
[----:B------:R-:W-:-:S07]  /*1520*/  FFMA R40, R35, R19, R26 ;  /* 0x0000001323287223 */ /* 0x000fce000000001a */
.L_x_5:
[----:B------:R-:W-:-:S09]  /*1530*/  UISETP.NE.OR UP0, UPT, UR8, URZ, UP0 ;  /* 0x000000ff0800728c */ /* 0x000fd20008705670 */
[----:B------:R-:W-:Y:S05]  /*1540*/  BRA.U !UP0, `(.L_x_1) ;  /* 0x0000000108b07547 */ /* 0x000fea000b800000 */
.L_x_2:
[----:B------:R-:W-:Y:S01]  /*1550*/  LDS.64 R16, [R3+-0x80] ;  /* 0xffff800003107984 */ /* 0x000fe20000000a00 */
[----:B------:R-:W-:-:S03]  /*1560*/  UIADD3 UR8, UPT, UPT, UR8, 0x2, URZ ;  /* 0x0000000208087890 */ /* 0x000fc6000fffe0ff */
[----:B------:R-:W0:Y:S01]  /*1570*/  LDS.128 R8, [R7+-0x100] ;  /* 0xffff000007087984 */ /* 0x000e220000000c00 */
[----:B------:R-:W-:-:S03]  /*1580*/  UISETP.NE.AND UP0, UPT, UR8, URZ, UPT ;  /* 0x000000ff0800728c */ /* 0x000fc6000bf05270 */
[----:B------:R-:W1:Y:S04]  /*1590*/  LDS.64 R18, [R3+-0x40] ;  /* 0xffffc00003127984 */ /* 0x000e680000000a00 */
[----:B------:R-:W2:Y:S04]  /*15a0*/  LDS.64 R26, [R3] ;  /* 0x00000000031a7984 */ /* 0x000ea80000000a00 */
[----:B------:R3:W4:Y:S04]  /*15b0*/  LDS.64 R28, [R3+0x40] ;  /* 0x00004000031c7984 */ /* 0x0007280000000a00 */
[----:B------:R5:W4:Y:S01]  /*15c0*/  LDS.128 R12, [R7] ;  /* 0x00000000070c7984 */ /* 0x000b220000000c00 */
[----:B---3--:R-:W-:-:S02]  /*15d0*/  IADD3 R3, PT, PT, R3, 0x8, RZ ;  /* 0x0000000803037810 */ /* 0x008fc40007ffe0ff */
[----:B-----5:R-:W-:Y:S01]  /*15e0*/  IADD3 R7, PT, PT, R7, 0x200, RZ ;  /* 0x0000020007077810 */ /* 0x020fe20007ffe0ff */
        /* <DEDUP_REMOVED lines=32> */
[----:B------:R-:W-:Y:S06]  /*17f0*/  BRA.U UP0, `(.L_x_2) ;  /* 0xfffffffd00547547 */ /* 0x000fec000b83ffff */
[----:B------:R-:W-:-:S05]  /*1800*/  UMOV UR5, UR6 ;  /* 0x0000000600057c82 */ /* 0x000fca0008000000 */
.L_x_1:
[----:B------:R-:W-:-:S04]  /*1810*/  ULOP3.LUT UR8, UR12, 0x1, URZ, 0xc0, !UPT ;  /* 0x000000010c087892 */ /* 0x000fc8000f8ec0ff */
[----:B------:R-:W-:-:S09]  /*1820*/  UISETP.NE.U32.AND UP0, UPT, UR8, 0x1, UPT ;  /* 0x000000010800788c */ /* 0x000fd2000bf05070 */
[----:B------:R-:W-:Y:S05]  /*1830*/  BRA.U UP0, `(.L_x_6) ;  /* 0x0000000100647547 */ /* 0x000fea000b800000 */
[----:B------:R-:W-:Y:S02]  /*1840*/  ULEA UR7, UR5, UR7, 0x2 ;  /* 0x0000000705077291 */ /* 0x000fe4000f8e10ff */
[----:B------:R-:W-:-:S04]  /*1850*/  ULEA UR5, UR5, UR9, 0x8 ;  /* 0x0000000905057291 */ /* 0x000fc8000f8e40ff */
[----:B0-----:R-:W-:Y:S02]  /*1860*/  LEA R3, R0, UR7, 0x8 ;  /* 0x0000000700037c11 */ /* 0x001fe4000f8e40ff */
[----:B------:R-:W-:-:S03]  /*1870*/  LEA R8, R2, UR5, 0x4 ;  /* 0x0000000502087c11 */ /* 0x000fc6000f8e20ff */
[----:B------:R-:W-:Y:S04]  /*1880*/  LDS R12, [R3] ;  /* 0x00000000030c7984 */ /* 0x000fe80000000800 */
[----:B------:R-:W0:Y:S04]  /*1890*/  LDS.128 R8, [R8] ;  /* 0x0000000008087984 */ /* 0x000e280000000c00 */
[----:B------:R-:W1:Y:S04]  /*18a0*/  LDS R14, [R3+0x40] ;  /* 0x00004000030e7984 */ /* 0x000e680000000800 */
[----:B------:R-:W2:Y:S04]  /*18b0*/  LDS R16, [R3+0x80] ;  /* 0x0000800003107984 */ /* 0x000ea80000000800 */
[----:B------:R-:W3:Y:S01]  /*18c0*/  LDS R18, [R3+0xc0] ;  /* 0x0000c00003127984 */ /* 0x000ee20000000800 */
        /* <DEDUP_REMOVED lines=15> */
[----:B------:R-:W-:-:S07]  /*19c0*/  FFMA R40, R18, R11, R40 ;  /* 0x0000000b12287223 */ /* 0x000fce0000000028 */
.L_x_6:
[----:B------:R-:W-:Y:S05]  /*19d0*/  BRA.U !UP1, `(.L_x_7) ;  /* 0xffffffe9090c7547 */ /* 0x000fea000b83ffff */
.L_x_0:
[----:B0-----:R-:W0:Y:S08]  /*19e0*/  LDC R9, c[0x0][0x39c] ;  /* 0x0000e700ff097b82 */ /* 0x001e300000000800 */
[----:B------:R-:W1:Y:S01]  /*19f0*/  LDC.64 R2, c[0x0][0x390] ;  /* 0x0000e400ff027b82 */ /* 0x000e620000000a00 */
[----:B0-----:R-:W-:-:S05]  /*1a00*/  IMAD R5, R21, R9, R4 ;  /* 0x0000000915057224 */ /* 0x001fca00078e0204 */
[----:B------:R-:W-:-:S05]  /*1a10*/  SHF.L.U32 R5, R5, 0x2, RZ ;  /* 0x0000000205057819 */ /* 0x000fca00000006ff */
[----:B-1----:R-:W-:-:S05]  /*1a20*/  IMAD.WIDE R2, R5, 0x4, R2 ;  /* 0x0000000405027825 */ /* 0x002fca00078e0202 */
[----:B------:R-:W-:Y:S01]  /*1a30*/  STG.E desc[UR10][R2.64], R25 ;  /* 0x0000001902007986 */ /* 0x000fe2000c10190a */
[----:B------:R-:W-:-:S03]  /*1a40*/  IMAD.WIDE R4, R9, 0x4, R2 ;  /* 0x0000000409047825 */ /* 0x000fc600078e0202 */
[----:B------:R-:W-:Y:S01]  /*1a50*/  STG.E desc[UR10][R2.64+0x4], R20 ;  /* 0x0000041402007986 */ /* 0x000fe2000c10190a */
[----:B------:R-:W-:-:S03]  /*1a60*/  IMAD.WIDE R6, R9, 0x4, R4 ;  /* 0x0000000409067825 */ /* 0x000fc600078e0204 */
[----:B------:R-:W-:Y:S04]  /*1a70*/  STG.E desc[UR10][R2.64+0x8], R23 ;  /* 0x0000081702007986 */ /* 0x000fe8000c10190a */
[----:B------:R-:W-:Y:S01]  /*1a80*/  STG.E desc[UR10][R2.64+0xc], R22 ;  /* 0x00000c1602007986 */ /* 0x000fe2000c10190a */
[----:B------:R-:W-:-:S03]  /*1a90*/  IMAD.WIDE R8, R9, 0x4, R6 ;  /* 0x0000000409087825 */ /* 0x000fc600078e0206 */
[----:B------:R-:W-:Y:S04]  /*1aa0*/  STG.E desc[UR10][R4.64], R37 ;  /* 0x0000002504007986 */ /* 0x000fe8000c10190a */
        /* <DEDUP_REMOVED lines=10> */
[----:B------:R-:W-:Y:S01]  /*1b50*/  STG.E desc[UR10][R8.64+0xc], R40 ;  /* 0x00000c2808007986 */ /* 0x000fe2000c10190a */
[----:B------:R-:W-:Y:S05]  /*1b60*/  EXIT ;  /* 0x000000000000794d */ /* 0x000fea0003800000 */
.L_x_8:
[----:B------:R-:W-:-:S00]  /*1b70*/  BRA `(.L_x_8) ;  /* 0xfffffffc00fc7947 */ /* 0x000fc0000383ffff */
[----:B------:R-:W-:-:S00]  /*1b80*/  NOP ;  /* 0x0000000000007918 */ /* 0x000fc00000000000 */
[----:B------:R-:W-:-:S00]  /*1b90*/  NOP ;  /* 0x0000000000007918 */ /* 0x000fc00000000000 */
[----:B------:R-:W-:-:S00]  /*1ba0*/  NOP ;  /* 0x0000000000007918 */ /* 0x000fc00000000000 */
[----:B------:R-:W-:-:S00]  /*1bb0*/  NOP ;  /* 0x0000000000007918 */ /* 0x000fc00000000000 */
[----:B------:R-:W-:-:S00]  /*1bc0*/  NOP ;  /* 0x0000000000007918 */ /* 0x000fc00000000000 */
[----:B------:R-:W-:-:S00]  /*1bd0*/  NOP ;  /* 0x0000000000007918 */ /* 0x000fc00000000000 */
[----:B------:R-:W-:-:S00]  /*1be0*/  NOP ;  /* 0x0000000000007918 */ /* 0x000fc00000000000 */
[----:B------:R-:W-:-:S00]  /*1bf0*/  NOP ;  /* 0x0000000000007918 */ /* 0x000fc00000000000 */
.L_x_18:


//--------------------- .text._Z20gemm_kernel_reg_tilePfS_S_iii --------------------------
	.section	.text._Z20gemm_kernel_reg_tilePfS_S_iii,"ax",@progbits
	.align	128
        .global         _Z20gemm_kernel_reg_tilePfS_S_iii
        .type           _Z20gemm_kernel_reg_tilePfS_S_iii,@function
        .size           _Z20gemm_kernel_reg_tilePfS_S_iii,(.L_x_19 - _Z20gemm_kernel_reg_tilePfS_S_iii)
        .other          _Z20gemm_kernel_reg_tilePfS_S_iii,@"STO_CUDA_ENTRY STV_DEFAULT"
_Z20gemm_kernel_reg_tilePfS_S_iii:
.text._Z20gemm_kernel_reg_tilePfS_S_iii:
[----:B------:R-:W-:Y:S01]  /*0000*/  LDC R1, c[0x0][0x37c] ;  /* 0x0000df00ff017b82 */ /* 0x000fe20000000800 */
[----:B------:R-:W0:Y:S01]  /*0010*/  S2R R3, SR_TID.Y ;  /* 0x0000000000037919 */ /* 0x000e220000002200 */
[----:B------:R-:W1:Y:S06]  /*0020*/  LDCU UR8, c[0x0][0x3a0] ;  /* 0x00007400ff0877ac */ /* 0x000e6c0008000800 */
[----:B------:R-:W0:Y:S01]  /*0030*/  LDC R0, c[0x0][0x364] ;  /* 0x0000d900ff007b82 */ /* 0x000e220000000800 */
[----:B------:R-:W-:Y:S01]  /*0040*/  HFMA2 R16, -RZ, RZ, 0, 0 ;  /* 0x00000000ff107431 */ /* 0x000fe200000001ff */
[----:B------:R-:W2:Y:S01]  /*0050*/  S2R R2, SR_TID.X ;  /* 0x0000000000027919 */ /* 0x000ea20000002100 */
[----:B------:R-:W-:Y:S01]  /*0060*/  HFMA2 R24, -RZ, RZ, 0, 0 ;  /* 0x00000000ff187431 */ /* 0x000fe200000001ff */
[----:B------:R-:W-:-:S02]  /*0070*/  CS2R R18, SRZ ;  /* 0x0000000000127805 */ /* 0x000fc4000001ff00 */
[----:B------:R-:W-:Y:S02]  /*0080*/  MOV R14, RZ ;  /* 0x000000ff000e7202 */ /* 0x000fe40000000f00 */
[----:B------:R-:W-:Y:S02]  /*0090*/  CS2R R20, SRZ ;  /* 0x0000000000147805 */ /* 0x000fe4000001ff00 */
[----:B------:R-:W-:Y:S01]  /*00a0*/  CS2R R22, SRZ ;  /* 0x0000000000167805 */ /* 0x000fe2000001ff00 */
[----:B------:R-:W0:Y:S01]  /*00b0*/  S2UR UR4, SR_CTAID.Y ;  /* 0x00000000000479c3 */ /* 0x000e220000002600 */
[----:B------:R-:W-:Y:S02]  /*00c0*/  CS2R R26, SRZ ;  /* 0x00000000001a7805 */ /* 0x000fe4000001ff00 */
[----:B------:R-:W-:Y:S02]  /*00d0*/  CS2R R28, SRZ ;  /* 0x00000000001c7805 */ /* 0x000fe4000001ff00 */
[----:B------:R-:W-:-:S02]  /*00e0*/  CS2R R30, SRZ ;  /* 0x00000000001e7805 */ /* 0x000fc4000001ff00 */
[----:B------:R-:W-:Y:S01]  /*00f0*/  MOV R32, RZ ;  /* 0x000000ff00207202 */ /* 0x000fe20000000f00 */
[----:B------:R-:W3:Y:S01]  /*0100*/  LDCU.64 UR6, c[0x0][0x358] ;  /* 0x00006b00ff0677ac */ /* 0x000ee20008000a00 */
[----:B------:R-:W2:Y:S01]  /*0110*/  S2UR UR5, SR_CTAID.X ;  /* 0x00000000000579c3 */ /* 0x000ea20000002500 */
[----:B-1----:R-:W-:-:S07]  /*0120*/  UISETP.GE.AND UP0, UPT, UR8, 0x1, UPT ;  /* 0x000000010800788c */ /* 0x002fce000bf06270 */
[----:B------:R-:W2:Y:S01]  /*0130*/  LDC R15, c[0x0][0x360] ;  /* 0x0000d800ff0f7b82 */ /* 0x000ea20000000800 */
[----:B0-----:R-:W-:Y:S02]  /*0140*/  IMAD R0, R0, UR4, R3 ;  /* 0x0000000400007c24 */ /* 0x001fe4000f8e0203 */
[----:B--2---:R-:W-:Y:S01]  /*0150*/  IMAD R15, R15, UR5, R2 ;  /* 0x000000050f0f7c24 */ /* 0x004fe2000f8e0202 */
[----:B---3--:R-:W-:Y:S06]  /*0160*/  BRA.U !UP0, `(.L_x_9) ;  /* 0x0000000908107547 */ /* 0x008fec000b800000 */
[----:B------:R-:W-:Y:S01]  /*0170*/  UISETP.NE.AND UP0, UPT, UR8, 0x1, UPT ;  /* 0x000000010800788c */ /* 0x000fe2000bf05270 */
[----:B------:R-:W-:Y:S01]  /*0180*/  SHF.L.U32 R25, R15, 0x2, RZ ;  /* 0x000000020f197819 */ /* 0x000fe200000006ff */
[----:B------:R-:W-:Y:S01]  /*0190*/  UMOV UR4, URZ ;  /* 0x000000ff00047c82 */ /* 0x000fe20008000000 */
[----:B------:R-:W-:-:S06]  /*01a0*/  MOV R16, RZ ;  /* 0x000000ff00107202 */ /* 0x000fcc0000000f00 */
[----:B------:R-:W-:Y:S05]  /*01b0*/  BRA.U !UP0, `(.L_x_10) ;  /* 0x0000000508547547 */ /* 0x000fea000b800000 */
[----:B------:R-:W-:Y:S01]  /*01c0*/  SHF.L.U32 R37, R0, 0x2, RZ ;  /* 0x0000000200257819 */ /* 0x000fe200000006ff */
[----:B------:R-:W-:Y:S01]  /*01d0*/  HFMA2 R16, -RZ, RZ, 0, 0 ;  /* 0x00000000ff107431 */ /* 0x000fe200000001ff */
[----:B------:R-:W-:Y:S01]  /*01e0*/  ULOP3.LUT UR4, UR8, 0x7ffffffe, URZ, 0xc0, !UPT ;  /* 0x7ffffffe08047892 */ /* 0x000fe2000f8ec0ff */
[----:B------:R-:W-:Y:S01]  /*01f0*/  HFMA2 R24, -RZ, RZ, 0, 0 ;  /* 0x00000000ff187431 */ /* 0x000fe200000001ff */
[C---:B------:R-:W-:Y:S02]  /*0200*/  IADD3 R33, PT, PT, R37.reuse, 0x2, RZ ;  /* 0x0000000225217810 */ /* 0x040fe40007ffe0ff */
[----:B------:R-:W-:Y:S02]  /*0210*/  CS2R R18, SRZ ;  /* 0x0000000000127805 */ /* 0x000fe4000001ff00 */
[C---:B------:R-:W-:Y:S01]  /*0220*/  IADD3 R35, PT, PT, R37.reuse, 0x3, RZ ;  /* 0x0000000325237810 */ /* 0x040fe20007ffe0ff */
[----:B------:R-:W-:Y:S01]  /*0230*/  IMAD R37, R37, UR8, RZ ;  /* 0x0000000825257c24 */ /* 0x000fe2000f8e02ff */
[----:B------:R-:W-:-:S02]  /*0240*/  MOV R14, RZ ;  /* 0x000000ff000e7202 */ /* 0x000fc40000000f00 */
[----:B------:R-:W-:Y:S02]  /*0250*/  CS2R R20, SRZ ;  /* 0x0000000000147805 */ /* 0x000fe4000001ff00 */
[----:B------:R-:W-:Y:S02]  /*0260*/  CS2R R22, SRZ ;  /* 0x0000000000167805 */ /* 0x000fe4000001ff00 */
[----:B------:R-:W-:Y:S02]  /*0270*/  CS2R R26, SRZ ;  /* 0x00000000001a7805 */ /* 0x000fe4000001ff00 */
[----:B------:R-:W-:Y:S02]  /*0280*/  CS2R R28, SRZ ;  /* 0x00000000001c7805 */ /* 0x000fe4000001ff00 */
[----:B------:R-:W-:Y:S02]  /*0290*/  CS2R R30, SRZ ;  /* 0x00000000001e7805 */ /* 0x000fe4000001ff00 */
[----:B------:R-:W-:Y:S01]  /*02a0*/  MOV R32, RZ ;  /* 0x000000ff00207202 */ /* 0x000fe20000000f00 */
[----:B------:R-:W-:Y:S01]  /*02b0*/  IMAD R33, R33, UR8, RZ ;  /* 0x0000000821217c24 */ /* 0x000fe2000f8e02ff */
[----:B------:R-:W-:Y:S01]  /*02c0*/  IADD3 R17, PT, PT, R37, UR8, RZ ;  /* 0x0000000825117c10 */ /* 0x000fe2000fffe0ff */
[----:B------:R-:W-:Y:S01]  /*02d0*/  IMAD R35, R35, UR8, RZ ;  /* 0x0000000823237c24 */ /* 0x000fe2000f8e02ff */
[----:B------:R-:W-:-:S12]  /*02e0*/  UIADD3 UR4, UPT, UPT, -UR4, URZ, URZ ;  /* 0x000000ff04047290 */ /* 0x000fd8000fffe1ff */
.L_x_11:
[----:B------:R-:W0:Y:S08]  /*02f0*/  LDC.64 R8, c[0x0][0x388] ;  /* 0x0000e200ff087b82 */ /* 0x000e300000000a00 */
[----:B------:R-:W1:Y:S08]  /*0300*/  LDC.64 R2, c[0x0][0x380] ;  /* 0x0000e000ff027b82 */ /* 0x000e700000000a00 */
[----:B------:R-:W2:Y:S01]  /*0310*/  LDC R34, c[0x0][0x39c] ;  /* 0x0000e700ff227b82 */ /* 0x000ea20000000800 */
[----:B0-----:R-:W-:-:S05]  /*0320*/  IMAD.WIDE R8, R25, 0x4, R8 ;  /* 0x0000000419087825 */ /* 0x001fca00078e0208 */
[----:B------:R-:W3:Y:S01]  /*0330*/  LDG.E R40, desc[UR6][R8.64] ;  /* 0x0000000608287981 */ /* 0x000ee2000c1e1900 */
[----:B-1----:R-:W-:-:S03]  /*0340*/  IMAD.WIDE.U32 R6, R17, 0x4, R2 ;  /* 0x0000000411067825 */ /* 0x002fc600078e0002 */
[----:B------:R-:W4:Y:S01]  /*0350*/  LDG.E R38, desc[UR6][R8.64+0x4] ;  /* 0x0000040608267981 */ /* 0x000f22000c1e1900 */
[----:B------:R-:W-:-:S03]  /*0360*/  IMAD.WIDE.U32 R12, R33, 0x4, R2 ;  /* 0x00000004210c7825 */ /* 0x000fc600078e0002 */
[----:B------:R-:W5:Y:S01]  /*0370*/  LDG.E R41, desc[UR6][R8.64+0x8] ;  /* 0x0000080608297981 */ /* 0x000f62000c1e1900 */
[----:B------:R-:W-:-:S03]  /*0380*/  IMAD.WIDE.U32 R4, R37, 0x4, R2 ;  /* 0x0000000425047825 */ /* 0x000fc600078e0002 */
[----:B------:R-:W5:Y:S01]  /*0390*/  LDG.E R36, desc[UR6][R8.64+0xc] ;  /* 0x00000c0608247981 */ /* 0x000f62000c1e1900 */
[----:B--2---:R-:W-:-:S03]  /*03a0*/  IMAD.WIDE R10, R34, 0x4, R8 ;  /* 0x00000004220a7825 */ /* 0x004fc600078e0208 */
[----:B------:R-:W3:Y:S01]  /*03b0*/  LDG.E R43, desc[UR6][R6.64] ;  /* 0x00000006062b7981 */ /* 0x000ee2000c1e1900 */
[----:B------:R-:W-:-:S03]  /*03c0*/  IMAD.WIDE.U32 R2, R35, 0x4, R2 ;  /* 0x0000000423027825 */ /* 0x000fc600078e0002 */
[----:B------:R-:W2:Y:S04]  /*03d0*/  LDG.E R39, desc[UR6][R4.64] ;  /* 0x0000000604277981 */ /* 0x000ea8000c1e1900 */
[----:B------:R-:W2:Y:S04]  /*03e0*/  LDG.E R8, desc[UR6][R12.64] ;  /* 0x000000060c087981 */ /* 0x000ea8000c1e1900 */
[----:B------:R-:W2:Y:S04]  /*03f0*/  LDG.E R42, desc[UR6][R4.64+0x4] ;  /* 0x00000406042a7981 */ /* 0x000ea8000c1e1900 */
[----:B------:R-:W2:Y:S04]  /*0400*/  LDG.E R6, desc[UR6][R6.64+0x4] ;  /* 0x0000040606067981 */ /* 0x000ea8000c1e1900 */
[----:B------:R-:W2:Y:S04]  /*0410*/  LDG.E R44, desc[UR6][R10.64+0x4] ;  /* 0x000004060a2c7981 */ /* 0x000ea8000c1e1900 */
[----:B------:R-:W2:Y:S04]  /*0420*/  LDG.E R9, desc[UR6][R12.64+0x4] ;  /* 0x000004060c097981 */ /* 0x000ea8000c1e1900 */
[----:B------:R-:W2:Y:S04]  /*0430*/  LDG.E R5, desc[UR6][R10.64] ;  /* 0x000000060a057981 */ /* 0x000ea8000c1e1900 */
[----:B------:R-:W2:Y:S04]  /*0440*/  LDG.E R45, desc[UR6][R10.64+0x8] ;  /* 0x000008060a2d7981 */ /* 0x000ea8000c1e1900 */
[----:B------:R3:W2:Y:S04]  /*0450*/  LDG.E R4, desc[UR6][R10.64+0xc] ;  /* 0x00000c060a047981 */ /* 0x0006a8000c1e1900 */
[----:B------:R-:W2:Y:S04]  /*0460*/  LDG.E R7, desc[UR6][R2.64] ;  /* 0x0000000602077981 */ /* 0x000ea8000c1e1900 */
[----:B------:R2:W2:Y:S01]  /*0470*/  LDG.E R2, desc[UR6][R2.64+0x4] ;  /* 0x0000040602027981 */ /* 0x0004a2000c1e1900 */
[----:B------:R-:W-:-:S04]  /*0480*/  UIADD3 UR4, UPT, UPT, UR4, 0x2, URZ ;  /* 0x0000000204047890 */ /* 0x000fc8000fffe0ff */
[----:B------:R-:W-:Y:S01]  /*0490*/  UISETP.NE.AND UP0, UPT, UR4, URZ, UPT ;  /* 0x000000ff0400728c */ /* 0x000fe2000bf05270 */
[----:B------:R-:W-:Y:S02]  /*04a0*/  LEA R25, R34, R25, 0x1 ;  /* 0x0000001922197211 */ /* 0x000fe400078e08ff */
[----:B------:R-:W-:Y:S02]  /*04b0*/  IADD3 R17, PT, PT, R17, 0x2, RZ ;  /* 0x0000000211117810 */ /* 0x000fe40007ffe0ff */
[----:B------:R-:W-:Y:S02]  /*04c0*/  IADD3 R33, PT, PT, R33, 0x2, RZ ;  /* 0x0000000221217810 */ /* 0x000fe40007ffe0ff */
[----:B------:R-:W-:Y:S02]  /*04d0*/  IADD3 R35, PT, PT, R35, 0x2, RZ ;  /* 0x0000000223237810 */ /* 0x000fe40007ffe0ff */
[----:B------:R-:W-:Y:S01]  /*04e0*/  IADD3 R37, PT, PT, R37, 0x2, RZ ;  /* 0x0000000225257810 */ /* 0x000fe20007ffe0ff */
[C---:B---3--:R-:W-:Y:S01]  /*04f0*/  FFMA R11, R43.reuse, R40, R28 ;  /* 0x000000282b0b7223 */ /* 0x048fe2000000001c */
[C---:B----4-:R-:W-:Y:S01]  /*0500*/  FFMA R27, R43.reuse, R38, R27 ;  /* 0x000000262b1b7223 */ /* 0x050fe2000000001b */
[CC--:B-----5:R-:W-:Y:S01]  /*0510*/  FFMA R26, R43.reuse, R41.reuse, R26 ;  /* 0x000000292b1a7223 */ /* 0x0e0fe2000000001a */
[----:B------:R-:W-:Y:S01]  /*0520*/  FFMA R43, R43, R36, R24 ;  /* 0x000000242b2b7223 */ /* 0x000fe20000000018 */
[C---:B--2---:R-:W-:Y:S01]  /*0530*/  FFMA R3, R8.reuse, R38, R20 ;  /* 0x0000002608037223 */ /* 0x044fe20000000014 */
[C---:B------:R-:W-:Y:S01]  /*0540*/  FFMA R32, R39.reuse, R40, R32 ;  /* 0x0000002827207223 */ /* 0x040fe20000000020 */
[C---:B------:R-:W-:Y:S01]  /*0550*/  FFMA R31, R39.reuse, R38, R31 ;  /* 0x00000026271f7223 */ /* 0x040fe2000000001f */
[CC--:B------:R-:W-:Y:S01]  /*0560*/  FFMA R30, R39.reuse, R41.reuse, R30 ;  /* 0x00000029271e7223 */ /* 0x0c0fe2000000001e */
[-C--:B------:R-:W-:Y:S01]  /*0570*/  FFMA R29, R39, R36.reuse, R29 ;  /* 0x00000024271d7223 */ /* 0x080fe2000000001d */
[C---:B------:R-:W-:Y:S01]  /*0580*/  FFMA R22, R8.reuse, R41, R22 ;  /* 0x0000002908167223 */ /* 0x040fe20000000016 */
[----:B------:R-:W-:Y:S01]  /*0590*/  FFMA R21, R8, R36, R21 ;  /* 0x0000002408157223 */ /* 0x000fe20000000015 */
[CC--:B------:R-:W-:Y:S01]  /*05a0*/  FFMA R27, R6.reuse, R44.reuse, R27 ;  /* 0x0000002c061b7223 */ /* 0x0c0fe2000000001b */
[----:B------:R-:W-:Y:S01]  /*05b0*/  FFMA R20, R9, R44, R3 ;  /* 0x0000002c09147223 */ /* 0x000fe20000000003 */
[C---:B------:R-:W-:Y:S01]  /*05c0*/  FFMA R28, R6.reuse, R5, R11 ;  /* 0x00000005061c7223 */ /* 0x040fe2000000000b */
[C---:B------:R-:W-:Y:S01]  /*05d0*/  FFMA R26, R6.reuse, R45, R26 ;  /* 0x0000002d061a7223 */ /* 0x040fe2000000001a */
[----:B------:R-:W-:Y:S01]  /*05e0*/  FFMA R24, R6, R4, R43 ;  /* 0x0000000406187223 */ /* 0x000fe2000000002b */
[-C--:B------:R-:W-:Y:S01]  /*05f0*/  FFMA R6, R8, R40.reuse, R23 ;  /* 0x0000002808067223 */ /* 0x080fe20000000017 */
[C---:B------:R-:W-:Y:S01]  /*0600*/  FFMA R19, R7.reuse, R40, R19 ;  /* 0x0000002807137223 */ /* 0x040fe20000000013 */
[C---:B------:R-:W-:Y:S01]  /*0610*/  FFMA R3, R7.reuse, R38, R14 ;  /* 0x0000002607037223 */ /* 0x040fe2000000000e */
[C---:B------:R-:W-:Y:S01]  /*0620*/  FFMA R18, R7.reuse, R41, R18 ;  /* 0x0000002907127223 */ /* 0x040fe20000000012 */
[----:B------:R-:W-:Y:S01]  /*0630*/  FFMA R7, R7, R36, R16 ;  /* 0x0000002407077223 */ /* 0x000fe20000000010 */
[C---:B------:R-:W-:Y:S01]  /*0640*/  FFMA R32, R42.reuse, R5, R32 ;  /* 0x000000052a207223 */ /* 0x040fe20000000020 */
[C---:B------:R-:W-:Y:S01]  /*0650*/  FFMA R31, R42.reuse, R44, R31 ;  /* 0x0000002c2a1f7223 */ /* 0x040fe2000000001f */
[C---:B------:R-:W-:Y:S01]  /*0660*/  FFMA R30, R42.reuse, R45, R30 ;  /* 0x0000002d2a1e7223 */ /* 0x040fe2000000001e */
[-C--:B------:R-:W-:Y:S01]  /*0670*/  FFMA R29, R42, R4.reuse, R29 ;  /* 0x000000042a1d7223 */ /* 0x080fe2000000001d */
[C---:B------:R-:W-:Y:S01]  /*0680*/  FFMA R23, R9.reuse, R5, R6 ;  /* 0x0000000509177223 */ /* 0x040fe20000000006 */
[C---:B------:R-:W-:Y:S01]  /*0690*/  FFMA R22, R9.reuse, R45, R22 ;  /* 0x0000002d09167223 */ /* 0x040fe20000000016 */
[----:B------:R-:W-:Y:S01]  /*06a0*/  FFMA R21, R9, R4, R21 ;  /* 0x0000000409157223 */ /* 0x000fe20000000015 */
[C---:B------:R-:W-:Y:S01]  /*06b0*/  FFMA R19, R2.reuse, R5, R19 ;  /* 0x0000000502137223 */ /* 0x040fe20000000013 */
[C---:B------:R-:W-:Y:S01]  /*06c0*/  FFMA R14, R2.reuse, R44, R3 ;  /* 0x0000002c020e7223 */ /* 0x040fe20000000003 */
[C---:B------:R-:W-:Y:S01]  /*06d0*/  FFMA R18, R2.reuse, R45, R18 ;  /* 0x0000002d02127223 */ /* 0x040fe20000000012 */
[----:B------:R-:W-:Y:S01]  /*06e0*/  FFMA R16, R2, R4, R7 ;  /* 0x0000000402107223 */ /* 0x000fe20000000007 */
[----:B------:R-:W-:Y:S06]  /*06f0*/  BRA.U UP0, `(.L_x_11) ;  /* 0xfffffff900fc7547 */ /* 0x000fec000b83ffff */
[----:B------:R-:W-:-:S12]  /*0700*/  ULOP3.LUT UR4, UR8, 0x7ffffffe, URZ, 0xc0, !UPT ;  /* 0x7ffffffe08047892 */ /* 0x000fd8000f8ec0ff */
.L_x_10:
[----:B------:R-:W-:-:S04]  /*0710*/  ULOP3.LUT UR5, UR8, 0x1, URZ, 0xc0, !UPT ;  /* 0x0000000108057892 */ /* 0x000fc8000f8ec0ff */
[----:B------:R-:W-:-:S09]  /*0720*/  UISETP.NE.U32.AND UP0, UPT, UR5, 0x1, UPT ;  /* 0x000000010500788c */ /* 0x000fd2000bf05070 */
[----:B------:R-:W-:Y:S05]  /*0730*/  BRA.U UP0, `(.L_x_9) ;  /* 0x00000001009c7547 */ /* 0x000fea000b800000 */
[----:B------:R-:W0:Y:S01]  /*0740*/  LDC R11, c[0x0][0x39c] ;  /* 0x0000e700ff0b7b82 */ /* 0x000e220000000800 */
[----:B------:R-:W-:Y:S01]  /*0750*/  IMAD R6, R0, UR8, RZ ;  /* 0x0000000800067c24 */ /* 0x000fe2000f8e02ff */
[----:B------:R-:W-:-:S04]  /*0760*/  SHF.L.U32 R8, R15, 0x2, RZ ;  /* 0x000000020f087819 */ /* 0x000fc800000006ff */
[----:B------:R-:W-:Y:S02]  /*0770*/  LEA R9, R6, UR4, 0x2 ;  /* 0x0000000406097c11 */ /* 0x000fe4000f8e10ff */
[----:B------:R-:W1:Y:S08]  /*0780*/  LDC.64 R2, c[0x0][0x380] ;  /* 0x0000e000ff027b82 */ /* 0x000e700000000a00 */
[----:B------:R-:W2:Y:S01]  /*0790*/  LDC.64 R4, c[0x0][0x388] ;  /* 0x0000e200ff047b82 */ /* 0x000ea20000000a00 */
[----:B0-----:R-:W-:-:S02]  /*07a0*/  IMAD R11, R11, UR4, R8 ;  /* 0x000000040b0b7c24 */ /* 0x001fc4000f8e0208 */
[C---:B-1----:R-:W-:Y:S01]  /*07b0*/  IMAD.WIDE.U32 R6, R9.reuse, 0x4, R2 ;  /* 0x0000000409067825 */ /* 0x042fe200078e0002 */
[----:B------:R-:W-:-:S05]  /*07c0*/  IADD3 R9, PT, PT, R9, UR8, RZ ;  /* 0x0000000809097c10 */ /* 0x000fca000fffe0ff */
[----:B------:R-:W3:Y:S01]  /*07d0*/  LDG.E R7, desc[UR6][R6.64] ;  /* 0x0000000606077981 */ /* 0x000ee2000c1e1900 */
[----:B--2---:R-:W-:Y:S01]  /*07e0*/  IMAD.WIDE R4, R11, 0x4, R4 ;  /* 0x000000040b047825 */ /* 0x004fe200078e0204 */
[----:B------:R-:W-:-:S04]  /*07f0*/  IADD3 R11, PT, PT, R9, UR8, RZ ;  /* 0x00000008090b7c10 */ /* 0x000fc8000fffe0ff */
[----:B------:R-:W-:Y:S01]  /*0800*/  IADD3 R13, PT, PT, R11, UR8, RZ ;  /* 0x000000080b0d7c10 */ /* 0x000fe2000fffe0ff */
[--C-:B------:R-:W-:Y:S01]  /*0810*/  IMAD.WIDE.U32 R8, R9, 0x4, R2.reuse ;  /* 0x0000000409087825 */ /* 0x100fe200078e0002 */
[----:B------:R-:W3:Y:S03]  /*0820*/  LDG.E R12, desc[UR6][R4.64] ;  /* 0x00000006040c7981 */ /* 0x000ee6000c1e1900 */
[--C-:B------:R-:W-:Y:S01]  /*0830*/  IMAD.WIDE.U32 R10, R11, 0x4, R2.reuse ;  /* 0x000000040b0a7825 */ /* 0x100fe200078e0002 */
[----:B------:R-:W2:Y:S03]  /*0840*/  LDG.E R17, desc[UR6][R4.64+0x4] ;  /* 0x0000040604117981 */ /* 0x000ea6000c1e1900 */
[----:B------:R-:W-:Y:S01]  /*0850*/  IMAD.WIDE.U32 R2, R13, 0x4, R2 ;  /* 0x000000040d027825 */ /* 0x000fe200078e0002 */
[----:B------:R-:W4:Y:S04]  /*0860*/  LDG.E R25, desc[UR6][R4.64+0x8] ;  /* 0x0000080604197981 */ /* 0x000f28000c1e1900 */
[----:B------:R-:W5:Y:S04]  /*0870*/  LDG.E R33, desc[UR6][R4.64+0xc] ;  /* 0x00000c0604217981 */ /* 0x000f68000c1e1900 */
[----:B------:R-:W5:Y:S04]  /*0880*/  LDG.E R9, desc[UR6][R8.64] ;  /* 0x0000000608097981 */ /* 0x000f68000c1e1900 */
[----:B------:R-:W5:Y:S04]  /*0890*/  LDG.E R10, desc[UR6][R10.64] ;  /* 0x000000060a0a7981 */ /* 0x000f68000c1e1900 */
[----:B------:R-:W5:Y:S01]  /*08a0*/  LDG.E R2, desc[UR6][R2.64] ;  /* 0x0000000602027981 */ /* 0x000f62000c1e1900 */
[CC--:B---3--:R-:W-:Y:S01]  /*08b0*/  FFMA R32, R7.reuse, R12.reuse, R32 ;  /* 0x0000000c07207223 */ /* 0x0c8fe20000000020 */
[C---:B--2---:R-:W-:Y:S01]  /*08c0*/  FFMA R31, R7.reuse, R17, R31 ;  /* 0x00000011071f7223 */ /* 0x044fe2000000001f */
[C---:B----4-:R-:W-:Y:S01]  /*08d0*/  FFMA R30, R7.reuse, R25, R30 ;  /* 0x00000019071e7223 */ /* 0x050fe2000000001e */
[----:B-----5:R-:W-:Y:S01]  /*08e0*/  FFMA R29, R7, R33, R29 ;  /* 0x00000021071d7223 */ /* 0x020fe2000000001d */
[CC--:B------:R-:W-:Y:S01]  /*08f0*/  FFMA R28, R9.reuse, R12.reuse, R28 ;  /* 0x0000000c091c7223 */ /* 0x0c0fe2000000001c */
[C---:B------:R-:W-:Y:S01]  /*0900*/  FFMA R27, R9.reuse, R17, R27 ;  /* 0x00000011091b7223 */ /* 0x040fe2000000001b */
[C---:B------:R-:W-:Y:S01]  /*0910*/  FFMA R26, R9.reuse, R25, R26 ;  /* 0x00000019091a7223 */ /* 0x040fe2000000001a */
[----:B------:R-:W-:Y:S01]  /*0920*/  FFMA R24, R9, R33, R24 ;  /* 0x0000002109187223 */ /* 0x000fe20000000018 */
[CC--:B------:R-:W-:Y:S01]  /*0930*/  FFMA R23, R10.reuse, R12.reuse, R23 ;  /* 0x0000000c0a177223 */ /* 0x0c0fe20000000017 */
[C---:B------:R-:W-:Y:S01]  /*0940*/  FFMA R20, R10.reuse, R17, R20 ;  /* 0x000000110a147223 */ /* 0x040fe20000000014 */
[C---:B------:R-:W-:Y:S01]  /*0950*/  FFMA R22, R10.reuse, R25, R22 ;  /* 0x000000190a167223 */ /* 0x040fe20000000016 */
[----:B------:R-:W-:Y:S01]  /*0960*/  FFMA R21, R10, R33, R21 ;  /* 0x000000210a157223 */ /* 0x000fe20000000015 */
[C---:B------:R-:W-:Y:S01]  /*0970*/  FFMA R19, R2.reuse, R12, R19 ;  /* 0x0000000c02137223 */ /* 0x040fe20000000013 */
[C---:B------:R-:W-:Y:S01]  /*0980*/  FFMA R14, R2.reuse, R17, R14 ;  /* 0x00000011020e7223 */ /* 0x040fe2000000000e */
[C---:B------:R-:W-:Y:S01]  /*0990*/  FFMA R18, R2.reuse, R25, R18 ;  /* 0x0000001902127223 */ /* 0x040fe20000000012 */
[----:B------:R-:W-:-:S07]  /*09a0*/  FFMA R16, R2, R33, R16 ;  /* 0x0000002102107223 */ /* 0x000fce0000000010 */
.L_x_9:
[----:B------:R-:W0:Y:S08]  /*09b0*/  LDC R9, c[0x0][0x39c] ;  /* 0x0000e700ff097b82 */ /* 0x000e300000000800 */
        /* <DEDUP_REMOVED lines=24> */
.L_x_12:
        /* <DEDUP_REMOVED lines=12> */
.L_x_19:


//--------------------- .text._Z17gemm_kernel_naivePfS_S_iii --------------------------
	.section	.text._Z17gemm_kernel_naivePfS_S_iii,"ax",@progbits
	.align	128
        .global         _Z17gemm_kernel_naivePfS_S_iii
        .type           _Z17gemm_kernel_naivePfS_S_iii,@function
        .size           _Z17gemm_kernel_naivePfS_S_iii,(.L_x_20 - _Z17gemm_kernel_naivePfS_S_iii)
        .other          _Z17gemm_kernel_naivePfS_S_iii,@"STO_CUDA_ENTRY STV_DEFAULT"
_Z17gemm_kernel_naivePfS_S_iii:
.text._Z17gemm_kernel_naivePfS_S_iii:
[----:B------:R-:W-:Y:S01]  /*0000*/  LDC R1, c[0x0][0x37c] ;  /* 0x0000df00ff017b82 */ /* 0x000fe20000000800 */
[----:B------:R-:W0:Y:S07]  /*0010*/  S2R R5, SR_TID.X ;  /* 0x0000000000057919 */ /* 0x000e2e0000002100 */
[----:B------:R-:W1:Y:S01]  /*0020*/  LDC R19, c[0x0][0x364] ;  /* 0x0000d900ff137b82 */ /* 0x000e620000000800 */
[----:B------:R-:W1:Y:S07]  /*0030*/  S2R R4, SR_TID.Y ;  /* 0x0000000000047919 */ /* 0x000e6e0000002200 */
[----:B------:R-:W0:Y:S08]  /*0040*/  S2UR UR5, SR_CTAID.X ;  /* 0x00000000000579c3 */ /* 0x000e300000002500 */
[----:B------:R-:W0:Y:S08]  /*0050*/  LDC R0, c[0x0][0x360] ;  /* 0x0000d800ff007b82 */ /* 0x000e300000000800 */
[----:B------:R-:W1:Y:S08]  /*0060*/  S2UR UR4, SR_CTAID.Y ;  /* 0x00000000000479c3 */ /* 0x000e700000002600 */
[----:B------:R-:W2:Y:S01]  /*0070*/  LDC.64 R2, c[0x0][0x398] ;  /* 0x0000e600ff027b82 */ /* 0x000ea20000000a00 */
[----:B0-----:R-:W-:-:S02]  /*0080*/  IMAD R0, R0, UR5, R5 ;  /* 0x0000000500007c24 */ /* 0x001fc4000f8e0205 */
[----:B-1----:R-:W-:-:S03]  /*0090*/  IMAD R19, R19, UR4, R4 ;  /* 0x0000000413137c24 */ /* 0x002fc6000f8e0204 */
[----:B--2---:R-:W-:-:S04]  /*00a0*/  ISETP.GE.AND P0, PT, R0, R3, PT ;  /* 0x000000030000720c */ /* 0x004fc80003f06270 */
[----:B------:R-:W-:-:S13]  /*00b0*/  ISETP.GE.OR P0, PT, R19, R2, P0 ;  /* 0x000000021300720c */ /* 0x000fda0000706670 */
[----:B------:R-:W-:Y:S05]  /*00c0*/  @P0 EXIT ;  /* 0x000000000000094d */ /* 0x000fea0003800000 */
[----:B------:R-:W0:Y:S01]  /*00d0*/  LDC R2, c[0x0][0x3a0] ;  /* 0x0000e800ff027b82 */ /* 0x000e220000000800 */
[----:B------:R-:W1:Y:S01]  /*00e0*/  LDCU.64 UR4, c[0x0][0x358] ;  /* 0x00006b00ff0477ac */ /* 0x000e620008000a00 */
[----:B------:R-:W-:Y:S01]  /*00f0*/  HFMA2 R24, -RZ, RZ, 0, 0 ;  /* 0x00000000ff187431 */ /* 0x000fe200000001ff */
[----:B0-----:R-:W-:-:S13]  /*0100*/  ISETP.GE.AND P0, PT, R2, 0x1, PT ;  /* 0x000000010200780c */ /* 0x001fda0003f06270 */
[----:B-1----:R-:W-:Y:S05]  /*0110*/  @!P0 BRA `(.L_x_13) ;  /* 0x0000000400e08947 */ /* 0x002fea0003800000 */
[C---:B------:R-:W-:Y:S01]  /*0120*/  ISETP.GE.U32.AND P1, PT, R2.reuse, 0x8, PT ;  /* 0x000000080200780c */ /* 0x040fe20003f26070 */
[----:B------:R-:W-:Y:S01]  /*0130*/  IMAD R20, R19, R2, RZ ;  /* 0x0000000213147224 */ /* 0x000fe200078e02ff */
[----:B------:R-:W-:Y:S02]  /*0140*/  LOP3.LUT R27, R2, 0x7, RZ, 0xc0, !PT ;  /* 0x00000007021b7812 */ /* 0x000fe400078ec0ff */
[----:B------:R-:W-:Y:S02]  /*0150*/  MOV R24, RZ ;  /* 0x000000ff00187202 */ /* 0x000fe40000000f00 */
[----:B------:R-:W-:Y:S02]  /*0160*/  ISETP.NE.AND P0, PT, R27, RZ, PT ;  /* 0x000000ff1b00720c */ /* 0x000fe40003f05270 */
[----:B------:R-:W-:-:S05]  /*0170*/  MOV R21, RZ ;  /* 0x000000ff00157202 */ /* 0x000fca0000000f00 */
[----:B------:R-:W-:Y:S06]  /*0180*/  @!P1 BRA `(.L_x_14) ;  /* 0x0000000000c49947 */ /* 0x000fec0003800000 */
[----:B------:R-:W0:Y:S01]  /*0190*/  LDC.64 R4, c[0x0][0x380] ;  /* 0x0000e000ff047b82 */ /* 0x000e220000000a00 */
[----:B------:R-:W-:Y:S02]  /*01a0*/  LOP3.LUT R21, R2, 0x7ffffff8, RZ, 0xc0, !PT ;  /* 0x7ffffff802157812 */ /* 0x000fe400078ec0ff */
[----:B------:R-:W-:Y:S02]  /*01b0*/  MOV R24, RZ ;  /* 0x000000ff00187202 */ /* 0x000fe40000000f00 */
[----:B------:R-:W-:Y:S02]  /*01c0*/  MOV R18, R0 ;  /* 0x0000000000127202 */ /* 0x000fe40000000f00 */
[----:B------:R-:W-:Y:S01]  /*01d0*/  IADD3 R22, PT, PT, -R21, RZ, RZ ;  /* 0x000000ff15167210 */ /* 0x000fe20007ffe1ff */
[----:B0-----:R-:W-:-:S03]  /*01e0*/  IMAD.WIDE.U32 R4, R20, 0x4, R4 ;  /* 0x0000000414047825 */ /* 0x001fc600078e0004 */
[----:B------:R-:W-:-:S04]  /*01f0*/  IADD3 R6, P1, PT, R4, 0x10, RZ ;  /* 0x0000001004067810 */ /* 0x000fc80007f3e0ff */
[----:B------:R-:W-:-:S09]  /*0200*/  IADD3.X R7, PT, PT, RZ, R5, RZ, P1, !PT ;  /* 0x00000005ff077210 */ /* 0x000fd20000ffe4ff */
.L_x_15:
[----:B------:R-:W0:Y:S01]  /*0210*/  LDC.64 R16, c[0x0][0x388] ;  /* 0x0000e200ff107b82 */ /* 0x000e220000000a00 */
[----:B------:R-:W-:Y:S02]  /*0220*/  MOV R4, R6 ;  /* 0x0000000600047202 */ /* 0x000fe40000000f00 */
[----:B------:R-:W-:-:S05]  /*0230*/  MOV R5, R7 ;  /* 0x0000000700057202 */ /* 0x000fca0000000f00 */
[----:B------:R-:W2:Y:S04]  /*0240*/  LDG.E R25, desc[UR4][R4.64+-0x10] ;  /* 0xfffff00404197981 */ /* 0x000ea8000c1e1900 */
[----:B------:R-:W3:Y:S04]  /*0250*/  LDG.E R23, desc[UR4][R4.64+-0xc] ;  /* 0xfffff40404177981 */ /* 0x000ee8000c1e1900 */
[----:B------:R-:W4:Y:S04]  /*0260*/  LDG.E R29, desc[UR4][R4.64+-0x8] ;  /* 0xfffff804041d7981 */ /* 0x000f28000c1e1900 */
[----:B------:R-:W5:Y:S01]  /*0270*/  LDG.E R28, desc[UR4][R4.64+-0x4] ;  /* 0xfffffc04041c7981 */ /* 0x000f62000c1e1900 */
[----:B0-----:R-:W-:-:S05]  /*0280*/  IMAD.WIDE R16, R18, 0x4, R16 ;  /* 0x0000000412107825 */ /* 0x001fca00078e0210 */
[----:B------:R0:W2:Y:S01]  /*0290*/  LDG.E R26, desc[UR4][R16.64] ;  /* 0x00000004101a7981 */ /* 0x0000a2000c1e1900 */
[----:B------:R-:W-:-:S04]  /*02a0*/  IMAD.WIDE R14, R3, 0x4, R16 ;  /* 0x00000004030e7825 */ /* 0x000fc800078e0210 */
[C---:B------:R-:W-:Y:S02]  /*02b0*/  IMAD.WIDE R6, R3.reuse, 0x4, R14 ;  /* 0x0000000403067825 */ /* 0x040fe400078e020e */
[----:B------:R-:W3:Y:S02]  /*02c0*/  LDG.E R14, desc[UR4][R14.64] ;  /* 0x000000040e0e7981 */ /* 0x000ee4000c1e1900 */
[C---:B------:R-:W-:Y:S02]  /*02d0*/  IMAD.WIDE R10, R3.reuse, 0x4, R6 ;  /* 0x00000004030a7825 */ /* 0x040fe400078e0206 */
[----:B------:R-:W4:Y:S02]  /*02e0*/  LDG.E R6, desc[UR4][R6.64] ;  /* 0x0000000406067981 */ /* 0x000f24000c1e1900 */
[C---:B------:R-:W-:Y:S02]  /*02f0*/  IMAD.WIDE R8, R3.reuse, 0x4, R10 ;  /* 0x0000000403087825 */ /* 0x040fe400078e020a */
[----:B------:R-:W5:Y:S02]  /*0300*/  LDG.E R10, desc[UR4][R10.64] ;  /* 0x000000040a0a7981 */ /* 0x000f64000c1e1900 */
[----:B------:R-:W-:-:S02]  /*0310*/  IMAD.WIDE R12, R3, 0x4, R8 ;  /* 0x00000004030c7825 */ /* 0x000fc400078e0208 */
[----:B------:R-:W5:Y:S04]  /*0320*/  LDG.E R7, desc[UR4][R4.64] ;  /* 0x0000000404077981 */ /* 0x000f68000c1e1900 */
[----:B------:R-:W5:Y:S01]  /*0330*/  LDG.E R8, desc[UR4][R8.64] ;  /* 0x0000000408087981 */ /* 0x000f62000c1e1900 */
[----:B0-----:R-:W-:-:S03]  /*0340*/  IMAD.WIDE R16, R3, 0x4, R12 ;  /* 0x0000000403107825 */ /* 0x001fc600078e020c */
[----:B------:R-:W5:Y:S04]  /*0350*/  LDG.E R12, desc[UR4][R12.64] ;  /* 0x000000040c0c7981 */ /* 0x000f68000c1e1900 */
[----:B------:R-:W5:Y:S04]  /*0360*/  LDG.E R15, desc[UR4][R16.64] ;  /* 0x00000004100f7981 */ /* 0x000f68000c1e1900 */
[----:B------:R-:W5:Y:S04]  /*0370*/  LDG.E R9, desc[UR4][R4.64+0x4] ;  /* 0x0000040404097981 */ /* 0x000f68000c1e1900 */
[----:B------:R-:W5:Y:S01]  /*0380*/  LDG.E R11, desc[UR4][R4.64+0xc] ;  /* 0x00000c04040b7981 */ /* 0x000f62000c1e1900 */
[----:B--2---:R-:W-:Y:S01]  /*0390*/  FFMA R26, R25, R26, R24 ;  /* 0x0000001a191a7223 */ /* 0x004fe20000000018 */
[----:B------:R-:W-:-:S02]  /*03a0*/  IMAD.WIDE R24, R3, 0x4, R16 ;  /* 0x0000000403187825 */ /* 0x000fc400078e0210 */
[----:B------:R-:W2:Y:S04]  /*03b0*/  LDG.E R16, desc[UR4][R4.64+0x8] ;  /* 0x0000080404107981 */ /* 0x000ea8000c1e1900 */
[----:B------:R-:W2:Y:S01]  /*03c0*/  LDG.E R24, desc[UR4][R24.64] ;  /* 0x0000000418187981 */ /* 0x000ea2000c1e1900 */
[----:B---3--:R-:W-:Y:S01]  /*03d0*/  FFMA R14, R23, R14, R26 ;  /* 0x0000000e170e7223 */ /* 0x008fe2000000001a */
[----:B------:R-:W-:-:S03]  /*03e0*/  IADD3 R22, PT, PT, R22, 0x8, RZ ;  /* 0x0000000816167810 */ /* 0x000fc60007ffe0ff */
[----:B----4-:R-:W-:Y:S01]  /*03f0*/  FFMA R29, R29, R6, R14 ;  /* 0x000000061d1d7223 */ /* 0x010fe2000000000e */
[----:B------:R-:W-:-:S03]  /*0400*/  ISETP.NE.AND P1, PT, R22, RZ, PT ;  /* 0x000000ff1600720c */ /* 0x000fc60003f25270 */
[----:B-----5:R-:W-:Y:S01]  /*0410*/  FFMA R10, R28, R10, R29 ;  /* 0x0000000a1c0a7223 */ /* 0x020fe2000000001d */
[----:B------:R-:W-:-:S03]  /*0420*/  IADD3 R6, P2, PT, R4, 0x20, RZ ;  /* 0x0000002004067810 */ /* 0x000fc60007f5e0ff */
[----:B------:R-:W-:Y:S01]  /*0430*/  FFMA R8, R7, R8, R10 ;  /* 0x0000000807087223 */ /* 0x000fe2000000000a */
[----:B------:R-:W-:Y:S02]  /*0440*/  IADD3.X R7, PT, PT, RZ, R5, RZ, P2, !PT ;  /* 0x00000005ff077210 */ /* 0x000fe400017fe4ff */
[----:B------:R-:W-:Y:S01]  /*0450*/  LEA R18, R3, R18, 0x3 ;  /* 0x0000001203127211 */ /* 0x000fe200078e18ff */
[----:B------:R-:W-:-:S04]  /*0460*/  FFMA R9, R9, R12, R8 ;  /* 0x0000000c09097223 */ /* 0x000fc80000000008 */
[----:B--2---:R-:W-:-:S04]  /*0470*/  FFMA R16, R16, R15, R9 ;  /* 0x0000000f10107223 */ /* 0x004fc80000000009 */
[----:B------:R-:W-:Y:S01]  /*0480*/  FFMA R24, R11, R24, R16 ;  /* 0x000000180b187223 */ /* 0x000fe20000000010 */
[----:B------:R-:W-:Y:S06]  /*0490*/  @P1 BRA `(.L_x_15) ;  /* 0xfffffffc005c1947 */ /* 0x000fec000383ffff */
.L_x_14:
[----:B------:R-:W-:Y:S05]  /*04a0*/  @!P0 BRA `(.L_x_13) ;  /* 0x0000000000fc8947 */ /* 0x000fea0003800000 */
[----:B------:R-:W-:Y:S02]  /*04b0*/  ISETP.GE.U32.AND P1, PT, R27, 0x4, PT ;  /* 0x000000041b00780c */ /* 0x000fe40003f26070 */
[----:B------:R-:W-:-:S04]  /*04c0*/  LOP3.LUT R16, R2, 0x3, RZ, 0xc0, !PT ;  /* 0x0000000302107812 */ /* 0x000fc800078ec0ff */
[----:B------:R-:W-:-:S07]  /*04d0*/  ISETP.NE.AND P0, PT, R16, RZ, PT ;  /* 0x000000ff1000720c */ /* 0x000fce0003f05270 */
[----:B------:R-:W-:Y:S06]  /*04e0*/  @!P1 BRA `(.L_x_16) ;  /* 0x00000000006c9947 */ /* 0x000fec0003800000 */
[----:B------:R-:W0:Y:S01]  /*04f0*/  LDC.64 R6, c[0x0][0x388] ;  /* 0x0000e200ff067b82 */ /* 0x000e220000000a00 */
[----:B------:R-:W1:Y:S01]  /*0500*/  LDCU.64 UR6, c[0x0][0x380] ;  /* 0x00007000ff0677ac */ /* 0x000e620008000a00 */
[----:B------:R-:W-:Y:S01]  /*0510*/  IMAD R9, R21, R3, R0 ;  /* 0x0000000315097224 */ /* 0x000fe200078e0200 */
[CC--:B------:R-:W-:Y:S02]  /*0520*/  IADD3 R5, PT, PT, R20.reuse, R21.reuse, RZ ;  /* 0x0000001514057210 */ /* 0x0c0fe40007ffe0ff */
[----:B------:R-:W-:-:S03]  /*0530*/  IADD3 R10, P1, PT, R20, R21, RZ ;  /* 0x00000015140a7210 */ /* 0x000fc60007f3e0ff */
[----:B------:R-:W2:Y:S01]  /*0540*/  LDC.64 R14, c[0x0][0x380] ;  /* 0x0000e000ff0e7b82 */ /* 0x000ea20000000a00 */
[----:B0-----:R-:W-:-:S04]  /*0550*/  IMAD.WIDE R6, R9, 0x4, R6 ;  /* 0x0000000409067825 */ /* 0x001fc800078e0206 */
[----:B------:R-:W-:Y:S02]  /*0560*/  IMAD.WIDE R8, R3, 0x4, R6 ;  /* 0x0000000403087825 */ /* 0x000fe400078e0206 */
[----:B------:R-:W3:Y:S02]  /*0570*/  LDG.E R6, desc[UR4][R6.64] ;  /* 0x0000000406067981 */ /* 0x000ee4000c1e1900 */
[----:B--2---:R-:W-:Y:S01]  /*0580*/  IMAD.WIDE.U32 R14, R5, 0x4, R14 ;  /* 0x00000004050e7825 */ /* 0x004fe200078e000e */
[----:B------:R-:W-:Y:S02]  /*0590*/  IADD3.X R5, PT, PT, RZ, RZ, RZ, P1, !PT ;  /* 0x000000ffff057210 */ /* 0x000fe40000ffe4ff */
[----:B-1----:R-:W-:-:S03]  /*05a0*/  LEA R4, P1, R10, UR6, 0x2 ;  /* 0x000000060a047c11 */ /* 0x002fc6000f8210ff */
[----:B------:R-:W3:Y:S01]  /*05b0*/  LDG.E R15, desc[UR4][R14.64] ;  /* 0x000000040e0f7981 */ /* 0x000ee2000c1e1900 */
[----:B------:R-:W-:Y:S01]  /*05c0*/  LEA.HI.X R5, R10, UR7, R5, 0x2, P1 ;  /* 0x000000070a057c11 */ /* 0x000fe200088f1405 */
[C---:B------:R-:W-:Y:S02]  /*05d0*/  IMAD.WIDE R10, R3.reuse, 0x4, R8 ;  /* 0x00000004030a7825 */ /* 0x040fe400078e0208 */
[----:B------:R-:W2:Y:S04]  /*05e0*/  LDG.E R8, desc[UR4][R8.64] ;  /* 0x0000000408087981 */ /* 0x000ea8000c1e1900 */
[----:B------:R-:W2:Y:S01]  /*05f0*/  LDG.E R17, desc[UR4][R4.64+0x4] ;  /* 0x0000040404117981 */ /* 0x000ea2000c1e1900 */
[----:B------:R-:W-:-:S03]  /*0600*/  IMAD.WIDE R12, R3, 0x4, R10 ;  /* 0x00000004030c7825 */ /* 0x000fc600078e020a */
[----:B------:R-:W4:Y:S04]  /*0610*/  LDG.E R22, desc[UR4][R10.64] ;  /* 0x000000040a167981 */ /* 0x000f28000c1e1900 */
[----:B------:R-:W4:Y:S04]  /*0620*/  LDG.E R18, desc[UR4][R4.64+0x8] ;  /* 0x0000080404127981 */ /* 0x000f28000c1e1900 */
[----:B------:R-:W5:Y:S04]  /*0630*/  LDG.E R26, desc[UR4][R4.64+0xc] ;  /* 0x00000c04041a7981 */ /* 0x000f68000c1e1900 */
[----:B------:R-:W5:Y:S01]  /*0640*/  LDG.E R12, desc[UR4][R12.64] ;  /* 0x000000040c0c7981 */ /* 0x000f62000c1e1900 */
[----:B------:R-:W-:Y:S01]  /*0650*/  IADD3 R21, PT, PT, R21, 0x4, RZ ;  /* 0x0000000415157810 */ /* 0x000fe20007ffe0ff */
[----:B---3--:R-:W-:-:S04]  /*0660*/  FFMA R24, R15, R6, R24 ;  /* 0x000000060f187223 */ /* 0x008fc80000000018 */
[----:B--2---:R-:W-:-:S04]  /*0670*/  FFMA R17, R17, R8, R24 ;  /* 0x0000000811117223 */ /* 0x004fc80000000018 */
[----:B----4-:R-:W-:-:S04]  /*0680*/  FFMA R17, R18, R22, R17 ;  /* 0x0000001612117223 */ /* 0x010fc80000000011 */
[----:B-----5:R-:W-:-:S07]  /*0690*/  FFMA R24, R26, R12, R17 ;  /* 0x0000000c1a187223 */ /* 0x020fce0000000011 */
.L_x_16:
[----:B------:R-:W-:Y:S05]  /*06a0*/  @!P0 BRA `(.L_x_13) ;  /* 0x00000000007c8947 */ /* 0x000fea0003800000 */
[----:B------:R-:W-:Y:S01]  /*06b0*/  ISETP.NE.AND P1, PT, R16, 0x1, PT ;  /* 0x000000011000780c */ /* 0x000fe20003f25270 */
[----:B------:R-:W0:Y:S01]  /*06c0*/  LDC.64 R12, c[0x0][0x380] ;  /* 0x0000e000ff0c7b82 */ /* 0x000e220000000a00 */
[----:B------:R-:W-:-:S04]  /*06d0*/  LOP3.LUT R2, R2, 0x1, RZ, 0xc0, !PT ;  /* 0x0000000102027812 */ /* 0x000fc800078ec0ff */
[----:B------:R-:W-:-:S03]  /*06e0*/  ISETP.NE.U32.AND P0, PT, R2, 0x1, PT ;  /* 0x000000010200780c */ /* 0x000fc60003f05070 */
[----:B------:R-:W1:Y:S04]  /*06f0*/  LDC.64 R10, c[0x0][0x388] ;  /* 0x0000e200ff0a7b82 */ /* 0x000e680000000a00 */
[CC--:B------:R-:W-:Y:S02]  /*0700*/  @P1 IADD3 R15, PT, PT, R20.reuse, R21.reuse, RZ ;  /* 0x00000015140f1210 */ /* 0x0c0fe40007ffe0ff */
[----:B------:R-:W-:Y:S02]  /*0710*/  @P1 IADD3 R2, P2, PT, R20, R21, RZ ;  /* 0x0000001514021210 */ /* 0x000fe40007f5e0ff */
[----:B------:R-:W2:Y:S02]  /*0720*/  @P1 LDC.64 R4, c[0x0][0x380] ;  /* 0x0000e000ff041b82 */ /* 0x000ea40000000a00 */
[----:B------:R-:W-:-:S06]  /*0730*/  @P1 IADD3.X R14, PT, PT, RZ, RZ, RZ, P2, !PT ;  /* 0x000000ffff0e1210 */ /* 0x000fcc00017fe4ff */
[----:B------:R-:W3:Y:S01]  /*0740*/  LDC.64 R6, c[0x0][0x380] ;  /* 0x0000e000ff067b82 */ /* 0x000ee20000000a00 */
[----:B0-----:R-:W-:-:S04]  /*0750*/  @P1 IMAD.WIDE.U32 R12, R15, 0x4, R12 ;  /* 0x000000040f0c1825 */ /* 0x001fc800078e000c */
[C---:B------:R-:W-:Y:S01]  /*0760*/  @P1 IMAD R15, R21.reuse, R3, R0 ;  /* 0x00000003150f1224 */ /* 0x040fe200078e0200 */
[----:B------:R-:W-:Y:S01]  /*0770*/  @P1 IADD3 R21, PT, PT, R21, 0x2, RZ ;  /* 0x0000000215151810 */ /* 0x000fe20007ffe0ff */
[----:B------:R-:W4:Y:S01]  /*0780*/  @P1 LDG.E R13, desc[UR4][R12.64] ;  /* 0x000000040c0d1981 */ /* 0x000f22000c1e1900 */
[----:B------:R-:W0:Y:S01]  /*0790*/  LDC.64 R8, c[0x0][0x388] ;  /* 0x0000e200ff087b82 */ /* 0x000e220000000a00 */
[----:B-1----:R-:W-:Y:S01]  /*07a0*/  @P1 IMAD.WIDE R10, R15, 0x4, R10 ;  /* 0x000000040f0a1825 */ /* 0x002fe200078e020a */
[----:B------:R-:W-:Y:S02]  /*07b0*/  @!P0 IADD3 R17, PT, PT, R20, R21, RZ ;  /* 0x0000001514118210 */ /* 0x000fe40007ffe0ff */
[----:B--2---:R-:W-:Y:S01]  /*07c0*/  @P1 LEA R4, P2, R2, R4, 0x2 ;  /* 0x0000000402041211 */ /* 0x004fe200078410ff */
[----:B------:R-:W-:-:S03]  /*07d0*/  @!P0 IMAD R21, R21, R3, R0 ;  /* 0x0000000315158224 */ /* 0x000fc600078e0200 */
[----:B------:R-:W-:Y:S01]  /*07e0*/  @P1 LEA.HI.X R5, R2, R5, R14, 0x2, P2 ;  /* 0x0000000502051211 */ /* 0x000fe200010f140e */
[----:B------:R-:W-:Y:S01]  /*07f0*/  @P1 IMAD.WIDE R14, R3, 0x4, R10 ;  /* 0x00000004030e1825 */ /* 0x000fe200078e020a */
[----:B------:R-:W4:Y:S03]  /*0800*/  @P1 LDG.E R2, desc[UR4][R10.64] ;  /* 0x000000040a021981 */ /* 0x000f26000c1e1900 */
[----:B---3--:R-:W-:Y:S01]  /*0810*/  @!P0 IMAD.WIDE.U32 R6, R17, 0x4, R6 ;  /* 0x0000000411068825 */ /* 0x008fe200078e0006 */
[----:B------:R-:W2:Y:S04]  /*0820*/  @P1 LDG.E R5, desc[UR4][R4.64+0x4] ;  /* 0x0000040404051981 */ /* 0x000ea8000c1e1900 */
[----:B------:R-:W2:Y:S01]  /*0830*/  @P1 LDG.E R14, desc[UR4][R14.64] ;  /* 0x000000040e0e1981 */ /* 0x000ea2000c1e1900 */
[----:B0-----:R-:W-:-:S03]  /*0840*/  @!P0 IMAD.WIDE R8, R21, 0x4, R8 ;  /* 0x0000000415088825 */ /* 0x001fc600078e0208 */
[----:B------:R-:W3:Y:S04]  /*0850*/  @!P0 LDG.E R7, desc[UR4][R6.64] ;  /* 0x0000000406078981 */ /* 0x000ee8000c1e1900 */
[----:B------:R-:W3:Y:S01]  /*0860*/  @!P0 LDG.E R8, desc[UR4][R8.64] ;  /* 0x0000000408088981 */ /* 0x000ee2000c1e1900 */
[----:B----4-:R-:W-:-:S04]  /*0870*/  @P1 FFMA R2, R13, R2, R24 ;  /* 0x000000020d021223 */ /* 0x010fc80000000018 */
[----:B--2---:R-:W-:-:S04]  /*0880*/  @P1 FFMA R24, R5, R14, R2 ;  /* 0x0000000e05181223 */ /* 0x004fc80000000002 */
[----:B---3--:R-:W-:-:S07]  /*0890*/  @!P0 FFMA R24, R7, R8, R24 ;  /* 0x0000000807188223 */ /* 0x008fce0000000018 */
.L_x_13:
[----:B------:R-:W0:Y:S01]  /*08a0*/  LDC.64 R4, c[0x0][0x390] ;  /* 0x0000e400ff047b82 */ /* 0x000e220000000a00 */
[----:B------:R-:W-:-:S04]  /*08b0*/  IMAD R3, R19, R3, R0 ;  /* 0x0000000313037224 */ /* 0x000fc800078e0200 */
[----:B0-----:R-:W-:-:S05]  /*08c0*/  IMAD.WIDE R2, R3, 0x4, R4 ;  /* 0x0000000403027825 */ /* 0x001fca00078e0204 */
[----:B------:R-:W-:Y:S01]  /*08d0*/  STG.E desc[UR4][R2.64], R24 ;  /* 0x0000001802007986 */ /* 0x000fe2000c101904 */
[----:B------:R-:W-:Y:S05]  /*08e0*/  EXIT ;  /* 0x000000000000794d */ /* 0x000fea0003800000 */
.L_x_17:
        /* <DEDUP_REMOVED lines=9> */
.L_x_20:


//--------------------- .nv.shared._Z19gemm_kernel_sm_tilePfS_S_iii --------------------------
	.section	.nv.shared._Z19gemm_kernel_sm_tilePfS_S_iii,"aw",@nobits
	.sectionflags	@""
	.align	4
.nv.shared._Z19gemm_kernel_sm_tilePfS_S_iii:
	.zero		9216


//--------------------- .nv.shared.reserved.0     --------------------------
	.section	.nv.shared.reserved.0,"aw",@nobits
	.weak		__nv_reservedSMEM_offset_0_alias
	.size		__nv_reservedSMEM_offset_0_alias, 0, 64
	.other		__nv_reservedSMEM_offset_0_alias,@"STO_CUDA_RESERVED_SHARED STV_DEFAULT"
__nv_reservedSMEM_offset_0_alias:
	.zero		0
	.zero		64


//--------------------- .nv.constant0._Z19gemm_kernel_sm_tilePfS_S_iii --------------------------
	.section	.nv.constant0._Z19gemm_kernel_sm_tilePfS_S_iii,"a",@progbits
	.sectionflags	@""
	.align	4
.nv.constant0._Z19gemm_kernel_sm_tilePfS_S_iii:
	.zero		932


//--------------------- .nv.constant0._Z20gemm_kernel_reg_tilePfS_S_iii --------------------------
	.section	.nv.constant0._Z20gemm_kernel_reg_tilePfS_S_iii,"a",@progbits
	.sectionflags	@""
	.align	4
.nv.constant0._Z20gemm_kernel_reg_tilePfS_S_iii:
	.zero		932


//--------------------- .nv.constant0._Z17gemm_kernel_naivePfS_S_iii --------------------------
	.section	.nv.constant0._Z17gemm_kernel_naivePfS_S_iii,"a",@progbits
	.sectionflags	@""
	.align	4
.nv.constant0._Z17gemm_kernel_naivePfS_S_iii:
	.zero		932


//--------------------- SYMBOLS --------------------------

	.type		.nv.reservedSmem.offset0,@object
	.size		.nv.reservedSmem.offset0,0x4
	.type		.nv.reservedSmem.cap,@object
	.size		.nv.reservedSmem.cap,0x4
